//
// Generated by NVIDIA NVVM Compiler
//
// Compiler Build ID: CL-36424714
// Cuda compilation tools, release 13.0, V13.0.88
// Based on NVVM 20.0.0
//

.version 9.0
.target sm_100
.address_size 64

// _ZZ22convolution_horizontal13kernel_paramsPhS0_E5cache has been demoted

.entry _Z20convolution_vertical13kernel_paramsPhS0_(
	.param .align 4 .b8 _Z20convolution_vertical13kernel_paramsPhS0__param_0[76],
	.param .u64 .ptr .align 1 _Z20convolution_vertical13kernel_paramsPhS0__param_1,
	.param .u64 .ptr .align 1 _Z20convolution_vertical13kernel_paramsPhS0__param_2
)
{
	.reg .pred 	%p<177>;
	.reg .b16 	%rs<97>;
	.reg .b32 	%r<469>;
	.reg .b32 	%f<2901>;
	.reg .b64 	%rd<310>;

	ld.param.u32 	%r34, [_Z20convolution_vertical13kernel_paramsPhS0__param_0+72];
	ld.param.f32 	%f912, [_Z20convolution_vertical13kernel_paramsPhS0__param_0+64];
	ld.param.f32 	%f911, [_Z20convolution_vertical13kernel_paramsPhS0__param_0+60];
	ld.param.f32 	%f910, [_Z20convolution_vertical13kernel_paramsPhS0__param_0+56];
	ld.param.f32 	%f909, [_Z20convolution_vertical13kernel_paramsPhS0__param_0+52];
	ld.param.f32 	%f908, [_Z20convolution_vertical13kernel_paramsPhS0__param_0+48];
	ld.param.f32 	%f907, [_Z20convolution_vertical13kernel_paramsPhS0__param_0+44];
	ld.param.f32 	%f906, [_Z20convolution_vertical13kernel_paramsPhS0__param_0+40];
	ld.param.f32 	%f905, [_Z20convolution_vertical13kernel_paramsPhS0__param_0+36];
	ld.param.f32 	%f904, [_Z20convolution_vertical13kernel_paramsPhS0__param_0+32];
	ld.param.f32 	%f903, [_Z20convolution_vertical13kernel_paramsPhS0__param_0+28];
	ld.param.f32 	%f902, [_Z20convolution_vertical13kernel_paramsPhS0__param_0+24];
	ld.param.f32 	%f901, [_Z20convolution_vertical13kernel_paramsPhS0__param_0+20];
	ld.param.f32 	%f900, [_Z20convolution_vertical13kernel_paramsPhS0__param_0+16];
	ld.param.f32 	%f899, [_Z20convolution_vertical13kernel_paramsPhS0__param_0+12];
	ld.param.f32 	%f898, [_Z20convolution_vertical13kernel_paramsPhS0__param_0+8];
	ld.param.f32 	%f897, [_Z20convolution_vertical13kernel_paramsPhS0__param_0+4];
	ld.param.f32 	%f896, [_Z20convolution_vertical13kernel_paramsPhS0__param_0];
	ld.param.u32 	%r33, [_Z20convolution_vertical13kernel_paramsPhS0__param_0+68];
	ld.param.u64 	%rd130, [_Z20convolution_vertical13kernel_paramsPhS0__param_1];
	ld.param.u64 	%rd131, [_Z20convolution_vertical13kernel_paramsPhS0__param_2];
	mov.u32 	%r35, %tid.x;
	mov.u32 	%r36, %ctaid.x;
	shl.b32 	%r37, %r36, 7;
	add.s32 	%r3, %r37, %r35;
	setp.ge.s32 	%p1, %r3, %r33;
	@%p1 bra 	$L__BB0_129;
	cvta.to.global.u64 	%rd132, %rd130;
	cvta.to.global.u64 	%rd133, %rd131;
	mov.u32 	%r38, %tid.y;
	mov.u32 	%r39, %ctaid.y;
	shl.b32 	%r40, %r39, 6;
	add.s32 	%r41, %r40, %r38;
	cvt.s64.s32 	%rd134, %r3;
	mul.lo.s32 	%r42, %r33, %r41;
	cvt.s64.s32 	%rd135, %r42;
	add.s64 	%rd136, %rd135, %rd134;
	add.s64 	%rd1, %rd133, %rd136;
	add.s32 	%r43, %r41, -16;
	add.s32 	%r44, %r34, -1;
	min.s32 	%r45, %r43, %r44;
	max.s32 	%r46, %r45, 0;
	mul.lo.s32 	%r47, %r46, %r33;
	cvt.s64.s32 	%rd137, %r47;
	add.s64 	%rd138, %rd137, %rd134;
	add.s64 	%rd139, %rd132, %rd138;
	cvt.s64.s32 	%rd2, %r33;
	ld.global.u8 	%rs1, [%rd139];
	cvt.rn.f32.u16 	%f913, %rs1;
	add.s32 	%r48, %r41, -15;
	setp.gt.u32 	%p2, %r41, 15;
	setp.lt.s32 	%p3, %r48, %r34;
	selp.b64 	%rd140, %rd2, 0, %p3;
	selp.b64 	%rd141, %rd140, 0, %p2;
	add.s64 	%rd142, %rd139, %rd141;
	ld.global.u8 	%rs2, [%rd142];
	cvt.rn.f32.u16 	%f18, %rs2;
	add.s32 	%r49, %r41, -14;
	setp.gt.u32 	%p4, %r41, 14;
	setp.lt.s32 	%p5, %r49, %r34;
	selp.b64 	%rd143, %rd2, 0, %p5;
	selp.b64 	%rd144, %rd143, 0, %p4;
	add.s64 	%rd145, %rd142, %rd144;
	ld.global.u8 	%rs3, [%rd145];
	cvt.rn.f32.u16 	%f19, %rs3;
	add.s32 	%r50, %r41, -13;
	setp.gt.u32 	%p6, %r41, 13;
	setp.lt.s32 	%p7, %r50, %r34;
	selp.b64 	%rd146, %rd2, 0, %p7;
	selp.b64 	%rd147, %rd146, 0, %p6;
	add.s64 	%rd148, %rd145, %rd147;
	ld.global.u8 	%rs4, [%rd148];
	cvt.rn.f32.u16 	%f20, %rs4;
	add.s32 	%r51, %r41, -12;
	setp.gt.u32 	%p8, %r41, 12;
	setp.lt.s32 	%p9, %r51, %r34;
	selp.b64 	%rd149, %rd2, 0, %p9;
	selp.b64 	%rd150, %rd149, 0, %p8;
	add.s64 	%rd151, %rd148, %rd150;
	ld.global.u8 	%rs5, [%rd151];
	cvt.rn.f32.u16 	%f21, %rs5;
	add.s32 	%r52, %r41, -11;
	setp.gt.u32 	%p10, %r41, 11;
	setp.lt.s32 	%p11, %r52, %r34;
	selp.b64 	%rd152, %rd2, 0, %p11;
	selp.b64 	%rd153, %rd152, 0, %p10;
	add.s64 	%rd154, %rd151, %rd153;
	ld.global.u8 	%rs6, [%rd154];
	cvt.rn.f32.u16 	%f22, %rs6;
	add.s32 	%r53, %r41, -10;
	setp.gt.u32 	%p12, %r41, 10;
	setp.lt.s32 	%p13, %r53, %r34;
	selp.b64 	%rd155, %rd2, 0, %p13;
	selp.b64 	%rd156, %rd155, 0, %p12;
	add.s64 	%rd157, %rd154, %rd156;
	ld.global.u8 	%rs7, [%rd157];
	cvt.rn.f32.u16 	%f23, %rs7;
	add.s32 	%r54, %r41, -9;
	setp.gt.u32 	%p14, %r41, 9;
	setp.lt.s32 	%p15, %r54, %r34;
	selp.b64 	%rd158, %rd2, 0, %p15;
	selp.b64 	%rd159, %rd158, 0, %p14;
	add.s64 	%rd160, %rd157, %rd159;
	ld.global.u8 	%rs8, [%rd160];
	cvt.rn.f32.u16 	%f24, %rs8;
	add.s32 	%r55, %r41, -8;
	setp.gt.u32 	%p16, %r41, 8;
	setp.lt.s32 	%p17, %r55, %r34;
	selp.b64 	%rd161, %rd2, 0, %p17;
	selp.b64 	%rd162, %rd161, 0, %p16;
	add.s64 	%rd163, %rd160, %rd162;
	ld.global.u8 	%rs9, [%rd163];
	cvt.rn.f32.u16 	%f25, %rs9;
	add.s32 	%r56, %r41, -7;
	setp.gt.u32 	%p18, %r41, 7;
	setp.lt.s32 	%p19, %r56, %r34;
	selp.b64 	%rd164, %rd2, 0, %p19;
	selp.b64 	%rd165, %rd164, 0, %p18;
	add.s64 	%rd166, %rd163, %rd165;
	ld.global.u8 	%rs10, [%rd166];
	cvt.rn.f32.u16 	%f26, %rs10;
	add.s32 	%r57, %r41, -6;
	setp.gt.u32 	%p20, %r41, 6;
	setp.lt.s32 	%p21, %r57, %r34;
	selp.b64 	%rd167, %rd2, 0, %p21;
	selp.b64 	%rd168, %rd167, 0, %p20;
	add.s64 	%rd169, %rd166, %rd168;
	ld.global.u8 	%rs11, [%rd169];
	cvt.rn.f32.u16 	%f27, %rs11;
	add.s32 	%r58, %r41, -5;
	setp.gt.u32 	%p22, %r41, 5;
	setp.lt.s32 	%p23, %r58, %r34;
	selp.b64 	%rd170, %rd2, 0, %p23;
	selp.b64 	%rd171, %rd170, 0, %p22;
	add.s64 	%rd172, %rd169, %rd171;
	ld.global.u8 	%rs12, [%rd172];
	cvt.rn.f32.u16 	%f28, %rs12;
	add.s32 	%r59, %r41, -4;
	setp.gt.u32 	%p24, %r41, 4;
	setp.lt.s32 	%p25, %r59, %r34;
	selp.b64 	%rd173, %rd2, 0, %p25;
	selp.b64 	%rd174, %rd173, 0, %p24;
	add.s64 	%rd175, %rd172, %rd174;
	ld.global.u8 	%rs13, [%rd175];
	cvt.rn.f32.u16 	%f29, %rs13;
	add.s32 	%r60, %r41, -3;
	setp.gt.u32 	%p26, %r41, 3;
	setp.lt.s32 	%p27, %r60, %r34;
	selp.b64 	%rd176, %rd2, 0, %p27;
	selp.b64 	%rd177, %rd176, 0, %p26;
	add.s64 	%rd178, %rd175, %rd177;
	ld.global.u8 	%rs14, [%rd178];
	cvt.rn.f32.u16 	%f30, %rs14;
	add.s32 	%r61, %r41, -2;
	setp.gt.u32 	%p28, %r41, 2;
	setp.lt.s32 	%p29, %r61, %r34;
	selp.b64 	%rd179, %rd2, 0, %p29;
	selp.b64 	%rd180, %rd179, 0, %p28;
	add.s64 	%rd181, %rd178, %rd180;
	ld.global.u8 	%rs15, [%rd181];
	cvt.rn.f32.u16 	%f31, %rs15;
	setp.gt.u32 	%p30, %r41, 1;
	setp.le.s32 	%p31, %r41, %r34;
	selp.b64 	%rd182, %rd2, 0, %p31;
	selp.b64 	%rd183, %rd182, 0, %p30;
	add.s64 	%rd184, %rd181, %rd183;
	ld.global.u8 	%rs16, [%rd184];
	cvt.rn.f32.u16 	%f32, %rs16;
	setp.ne.s32 	%p32, %r41, 0;
	setp.ge.s32 	%p33, %r41, %r34;
	setp.lt.s32 	%p34, %r41, %r34;
	selp.b64 	%rd185, %rd2, 0, %p34;
	selp.b64 	%rd186, %rd185, 0, %p32;
	add.s64 	%rd187, %rd184, %rd186;
	ld.global.u8 	%rs17, [%rd187];
	cvt.rn.f32.u16 	%f33, %rs17;
	add.s32 	%r5, %r41, 1;
	setp.lt.s32 	%p35, %r5, %r34;
	selp.b64 	%rd188, %rd2, 0, %p35;
	add.s64 	%rd189, %rd187, %rd188;
	ld.global.u8 	%rs18, [%rd189];
	cvt.rn.f32.u16 	%f34, %rs18;
	add.s32 	%r6, %r41, 2;
	setp.lt.s32 	%p36, %r6, %r34;
	selp.b64 	%rd190, %rd2, 0, %p36;
	add.s64 	%rd191, %rd189, %rd190;
	ld.global.u8 	%rs19, [%rd191];
	cvt.rn.f32.u16 	%f35, %rs19;
	add.s32 	%r7, %r41, 3;
	setp.lt.s32 	%p37, %r7, %r34;
	selp.b64 	%rd192, %rd2, 0, %p37;
	add.s64 	%rd193, %rd191, %rd192;
	ld.global.u8 	%rs20, [%rd193];
	cvt.rn.f32.u16 	%f36, %rs20;
	add.s32 	%r8, %r41, 4;
	setp.lt.s32 	%p38, %r8, %r34;
	selp.b64 	%rd194, %rd2, 0, %p38;
	add.s64 	%rd195, %rd193, %rd194;
	ld.global.u8 	%rs21, [%rd195];
	cvt.rn.f32.u16 	%f37, %rs21;
	add.s32 	%r9, %r41, 5;
	setp.lt.s32 	%p39, %r9, %r34;
	selp.b64 	%rd196, %rd2, 0, %p39;
	add.s64 	%rd197, %rd195, %rd196;
	ld.global.u8 	%rs22, [%rd197];
	cvt.rn.f32.u16 	%f38, %rs22;
	add.s32 	%r10, %r41, 6;
	setp.lt.s32 	%p40, %r10, %r34;
	selp.b64 	%rd198, %rd2, 0, %p40;
	add.s64 	%rd199, %rd197, %rd198;
	ld.global.u8 	%rs23, [%rd199];
	cvt.rn.f32.u16 	%f39, %rs23;
	add.s32 	%r11, %r41, 7;
	setp.lt.s32 	%p41, %r11, %r34;
	selp.b64 	%rd200, %rd2, 0, %p41;
	add.s64 	%rd201, %rd199, %rd200;
	ld.global.u8 	%rs24, [%rd201];
	cvt.rn.f32.u16 	%f40, %rs24;
	add.s32 	%r12, %r41, 8;
	setp.lt.s32 	%p42, %r12, %r34;
	selp.b64 	%rd202, %rd2, 0, %p42;
	add.s64 	%rd203, %rd201, %rd202;
	ld.global.u8 	%rs25, [%rd203];
	cvt.rn.f32.u16 	%f41, %rs25;
	add.s32 	%r13, %r41, 9;
	setp.lt.s32 	%p43, %r13, %r34;
	selp.b64 	%rd204, %rd2, 0, %p43;
	add.s64 	%rd205, %rd203, %rd204;
	ld.global.u8 	%rs26, [%rd205];
	cvt.rn.f32.u16 	%f42, %rs26;
	add.s32 	%r14, %r41, 10;
	setp.lt.s32 	%p44, %r14, %r34;
	selp.b64 	%rd206, %rd2, 0, %p44;
	add.s64 	%rd207, %rd205, %rd206;
	ld.global.u8 	%rs27, [%rd207];
	cvt.rn.f32.u16 	%f43, %rs27;
	add.s32 	%r15, %r41, 11;
	setp.lt.s32 	%p45, %r15, %r34;
	selp.b64 	%rd208, %rd2, 0, %p45;
	add.s64 	%rd209, %rd207, %rd208;
	ld.global.u8 	%rs28, [%rd209];
	cvt.rn.f32.u16 	%f44, %rs28;
	add.s32 	%r16, %r41, 12;
	setp.lt.s32 	%p46, %r16, %r34;
	selp.b64 	%rd210, %rd2, 0, %p46;
	add.s64 	%rd211, %rd209, %rd210;
	ld.global.u8 	%rs29, [%rd211];
	cvt.rn.f32.u16 	%f45, %rs29;
	add.s32 	%r17, %r41, 13;
	setp.lt.s32 	%p47, %r17, %r34;
	selp.b64 	%rd212, %rd2, 0, %p47;
	add.s64 	%rd213, %rd211, %rd212;
	ld.global.u8 	%rs30, [%rd213];
	cvt.rn.f32.u16 	%f46, %rs30;
	add.s32 	%r18, %r41, 14;
	setp.lt.s32 	%p48, %r18, %r34;
	selp.b64 	%rd214, %rd2, 0, %p48;
	add.s64 	%rd215, %rd213, %rd214;
	ld.global.u8 	%rs31, [%rd215];
	cvt.rn.f32.u16 	%f47, %rs31;
	add.s32 	%r19, %r41, 15;
	setp.lt.s32 	%p49, %r19, %r34;
	selp.b64 	%rd216, %rd2, 0, %p49;
	add.s64 	%rd217, %rd215, %rd216;
	ld.global.u8 	%rs32, [%rd217];
	cvt.rn.f32.u16 	%f48, %rs32;
	add.s32 	%r20, %r41, 16;
	setp.lt.s32 	%p50, %r20, %r34;
	selp.b64 	%rd218, %rd2, 0, %p50;
	add.s64 	%rd3, %rd217, %rd218;
	ld.global.u8 	%rs33, [%rd3];
	cvt.rn.f32.u16 	%f49, %rs33;
	add.s32 	%r21, %r41, 17;
	mul.f32 	%f50, %f897, %f34;
	fma.rn.f32 	%f914, %f896, %f33, %f50;
	fma.rn.f32 	%f915, %f897, %f32, %f914;
	mul.f32 	%f51, %f898, %f35;
	add.f32 	%f916, %f915, %f51;
	fma.rn.f32 	%f917, %f898, %f31, %f916;
	mul.f32 	%f52, %f899, %f36;
	add.f32 	%f918, %f917, %f52;
	fma.rn.f32 	%f919, %f899, %f30, %f918;
	mul.f32 	%f53, %f900, %f37;
	add.f32 	%f920, %f919, %f53;
	fma.rn.f32 	%f921, %f900, %f29, %f920;
	mul.f32 	%f54, %f901, %f38;
	add.f32 	%f922, %f921, %f54;
	fma.rn.f32 	%f923, %f901, %f28, %f922;
	mul.f32 	%f55, %f902, %f39;
	add.f32 	%f924, %f923, %f55;
	fma.rn.f32 	%f925, %f902, %f27, %f924;
	mul.f32 	%f56, %f903, %f40;
	add.f32 	%f926, %f925, %f56;
	fma.rn.f32 	%f927, %f903, %f26, %f926;
	mul.f32 	%f57, %f904, %f41;
	add.f32 	%f928, %f927, %f57;
	fma.rn.f32 	%f929, %f904, %f25, %f928;
	fma.rn.f32 	%f930, %f905, %f42, %f929;
	fma.rn.f32 	%f931, %f905, %f24, %f930;
	fma.rn.f32 	%f932, %f906, %f43, %f931;
	fma.rn.f32 	%f933, %f906, %f23, %f932;
	fma.rn.f32 	%f934, %f907, %f44, %f933;
	fma.rn.f32 	%f935, %f907, %f22, %f934;
	fma.rn.f32 	%f936, %f908, %f45, %f935;
	fma.rn.f32 	%f937, %f908, %f21, %f936;
	fma.rn.f32 	%f938, %f909, %f46, %f937;
	fma.rn.f32 	%f939, %f909, %f20, %f938;
	fma.rn.f32 	%f940, %f910, %f47, %f939;
	fma.rn.f32 	%f941, %f910, %f19, %f940;
	fma.rn.f32 	%f942, %f911, %f48, %f941;
	fma.rn.f32 	%f943, %f911, %f18, %f942;
	mul.f32 	%f58, %f912, %f49;
	add.f32 	%f944, %f943, %f58;
	fma.rn.f32 	%f59, %f912, %f913, %f944;
	@%p33 bra 	$L__BB0_3;
	cvt.rzi.s32.f32 	%r62, %f59;
	min.s32 	%r63, %r62, 255;
	max.s32 	%r64, %r63, 0;
	st.global.u8 	[%rd1], %r64;
$L__BB0_3:
	setp.lt.s32 	%p51, %r21, %r34;
	selp.b64 	%rd219, %rd2, 0, %p51;
	add.s64 	%rd4, %rd3, %rd219;
	setp.ge.s32 	%p52, %r5, %r34;
	add.s64 	%rd5, %rd1, %rd2;
	ld.global.u8 	%rs34, [%rd4];
	cvt.rn.f32.u16 	%f60, %rs34;
	add.s32 	%r22, %r41, 18;
	mul.f32 	%f61, %f897, %f35;
	fma.rn.f32 	%f945, %f896, %f34, %f61;
	fma.rn.f32 	%f946, %f897, %f33, %f945;
	mul.f32 	%f62, %f898, %f36;
	add.f32 	%f947, %f946, %f62;
	fma.rn.f32 	%f948, %f898, %f32, %f947;
	mul.f32 	%f63, %f899, %f37;
	add.f32 	%f949, %f948, %f63;
	fma.rn.f32 	%f950, %f899, %f31, %f949;
	mul.f32 	%f64, %f900, %f38;
	add.f32 	%f951, %f950, %f64;
	fma.rn.f32 	%f952, %f900, %f30, %f951;
	mul.f32 	%f65, %f901, %f39;
	add.f32 	%f953, %f952, %f65;
	fma.rn.f32 	%f954, %f901, %f29, %f953;
	mul.f32 	%f66, %f902, %f40;
	add.f32 	%f955, %f954, %f66;
	fma.rn.f32 	%f956, %f902, %f28, %f955;
	mul.f32 	%f67, %f903, %f41;
	add.f32 	%f957, %f956, %f67;
	fma.rn.f32 	%f958, %f903, %f27, %f957;
	mul.f32 	%f68, %f904, %f42;
	add.f32 	%f959, %f958, %f68;
	fma.rn.f32 	%f960, %f904, %f26, %f959;
	fma.rn.f32 	%f961, %f905, %f43, %f960;
	fma.rn.f32 	%f962, %f905, %f25, %f961;
	fma.rn.f32 	%f963, %f906, %f44, %f962;
	fma.rn.f32 	%f964, %f906, %f24, %f963;
	fma.rn.f32 	%f965, %f907, %f45, %f964;
	fma.rn.f32 	%f966, %f907, %f23, %f965;
	fma.rn.f32 	%f967, %f908, %f46, %f966;
	fma.rn.f32 	%f968, %f908, %f22, %f967;
	fma.rn.f32 	%f969, %f909, %f47, %f968;
	fma.rn.f32 	%f970, %f909, %f21, %f969;
	fma.rn.f32 	%f971, %f910, %f48, %f970;
	fma.rn.f32 	%f972, %f910, %f20, %f971;
	mul.f32 	%f69, %f911, %f49;
	add.f32 	%f973, %f972, %f69;
	fma.rn.f32 	%f974, %f911, %f19, %f973;
	mul.f32 	%f70, %f912, %f60;
	add.f32 	%f975, %f974, %f70;
	fma.rn.f32 	%f71, %f912, %f18, %f975;
	@%p52 bra 	$L__BB0_5;
	cvt.rzi.s32.f32 	%r65, %f71;
	min.s32 	%r66, %r65, 255;
	max.s32 	%r67, %r66, 0;
	st.global.u8 	[%rd5], %r67;
$L__BB0_5:
	setp.lt.s32 	%p53, %r22, %r34;
	selp.b64 	%rd220, %rd2, 0, %p53;
	add.s64 	%rd6, %rd4, %rd220;
	setp.ge.s32 	%p54, %r6, %r34;
	add.s64 	%rd7, %rd5, %rd2;
	ld.global.u8 	%rs35, [%rd6];
	cvt.rn.f32.u16 	%f72, %rs35;
	add.s32 	%r23, %r41, 19;
	mul.f32 	%f73, %f897, %f36;
	fma.rn.f32 	%f976, %f896, %f35, %f73;
	add.f32 	%f977, %f976, %f50;
	mul.f32 	%f74, %f898, %f37;
	add.f32 	%f978, %f977, %f74;
	fma.rn.f32 	%f979, %f898, %f33, %f978;
	mul.f32 	%f75, %f899, %f38;
	add.f32 	%f980, %f979, %f75;
	fma.rn.f32 	%f981, %f899, %f32, %f980;
	mul.f32 	%f76, %f900, %f39;
	add.f32 	%f982, %f981, %f76;
	fma.rn.f32 	%f983, %f900, %f31, %f982;
	mul.f32 	%f77, %f901, %f40;
	add.f32 	%f984, %f983, %f77;
	fma.rn.f32 	%f985, %f901, %f30, %f984;
	mul.f32 	%f78, %f902, %f41;
	add.f32 	%f986, %f985, %f78;
	fma.rn.f32 	%f987, %f902, %f29, %f986;
	mul.f32 	%f79, %f903, %f42;
	add.f32 	%f988, %f987, %f79;
	fma.rn.f32 	%f989, %f903, %f28, %f988;
	fma.rn.f32 	%f990, %f904, %f43, %f989;
	fma.rn.f32 	%f991, %f904, %f27, %f990;
	fma.rn.f32 	%f992, %f905, %f44, %f991;
	fma.rn.f32 	%f993, %f905, %f26, %f992;
	fma.rn.f32 	%f994, %f906, %f45, %f993;
	fma.rn.f32 	%f995, %f906, %f25, %f994;
	fma.rn.f32 	%f996, %f907, %f46, %f995;
	fma.rn.f32 	%f997, %f907, %f24, %f996;
	fma.rn.f32 	%f998, %f908, %f47, %f997;
	fma.rn.f32 	%f999, %f908, %f23, %f998;
	fma.rn.f32 	%f1000, %f909, %f48, %f999;
	fma.rn.f32 	%f1001, %f909, %f22, %f1000;
	mul.f32 	%f80, %f910, %f49;
	add.f32 	%f1002, %f1001, %f80;
	fma.rn.f32 	%f1003, %f910, %f21, %f1002;
	mul.f32 	%f81, %f911, %f60;
	add.f32 	%f1004, %f1003, %f81;
	fma.rn.f32 	%f1005, %f911, %f20, %f1004;
	mul.f32 	%f82, %f912, %f72;
	add.f32 	%f1006, %f1005, %f82;
	fma.rn.f32 	%f83, %f912, %f19, %f1006;
	@%p54 bra 	$L__BB0_7;
	cvt.rzi.s32.f32 	%r68, %f83;
	min.s32 	%r69, %r68, 255;
	max.s32 	%r70, %r69, 0;
	st.global.u8 	[%rd7], %r70;
$L__BB0_7:
	setp.lt.s32 	%p55, %r23, %r34;
	selp.b64 	%rd221, %rd2, 0, %p55;
	add.s64 	%rd8, %rd6, %rd221;
	setp.ge.s32 	%p56, %r7, %r34;
	add.s64 	%rd9, %rd7, %rd2;
	ld.global.u8 	%rs36, [%rd8];
	cvt.rn.f32.u16 	%f84, %rs36;
	add.s32 	%r24, %r41, 20;
	mul.f32 	%f85, %f897, %f37;
	fma.rn.f32 	%f1007, %f896, %f36, %f85;
	add.f32 	%f1008, %f1007, %f61;
	mul.f32 	%f86, %f898, %f38;
	add.f32 	%f1009, %f1008, %f86;
	fma.rn.f32 	%f1010, %f898, %f34, %f1009;
	mul.f32 	%f87, %f899, %f39;
	add.f32 	%f1011, %f1010, %f87;
	fma.rn.f32 	%f1012, %f899, %f33, %f1011;
	mul.f32 	%f88, %f900, %f40;
	add.f32 	%f1013, %f1012, %f88;
	fma.rn.f32 	%f1014, %f900, %f32, %f1013;
	mul.f32 	%f89, %f901, %f41;
	add.f32 	%f1015, %f1014, %f89;
	fma.rn.f32 	%f1016, %f901, %f31, %f1015;
	mul.f32 	%f90, %f902, %f42;
	add.f32 	%f1017, %f1016, %f90;
	fma.rn.f32 	%f1018, %f902, %f30, %f1017;
	mul.f32 	%f91, %f903, %f43;
	add.f32 	%f1019, %f1018, %f91;
	fma.rn.f32 	%f1020, %f903, %f29, %f1019;
	fma.rn.f32 	%f1021, %f904, %f44, %f1020;
	fma.rn.f32 	%f1022, %f904, %f28, %f1021;
	fma.rn.f32 	%f1023, %f905, %f45, %f1022;
	fma.rn.f32 	%f1024, %f905, %f27, %f1023;
	fma.rn.f32 	%f1025, %f906, %f46, %f1024;
	fma.rn.f32 	%f1026, %f906, %f26, %f1025;
	fma.rn.f32 	%f1027, %f907, %f47, %f1026;
	fma.rn.f32 	%f1028, %f907, %f25, %f1027;
	fma.rn.f32 	%f1029, %f908, %f48, %f1028;
	fma.rn.f32 	%f1030, %f908, %f24, %f1029;
	mul.f32 	%f92, %f909, %f49;
	add.f32 	%f1031, %f1030, %f92;
	fma.rn.f32 	%f1032, %f909, %f23, %f1031;
	mul.f32 	%f93, %f910, %f60;
	add.f32 	%f1033, %f1032, %f93;
	fma.rn.f32 	%f1034, %f910, %f22, %f1033;
	mul.f32 	%f94, %f911, %f72;
	add.f32 	%f1035, %f1034, %f94;
	fma.rn.f32 	%f1036, %f911, %f21, %f1035;
	mul.f32 	%f95, %f912, %f84;
	add.f32 	%f1037, %f1036, %f95;
	fma.rn.f32 	%f96, %f912, %f20, %f1037;
	@%p56 bra 	$L__BB0_9;
	cvt.rzi.s32.f32 	%r71, %f96;
	min.s32 	%r72, %r71, 255;
	max.s32 	%r73, %r72, 0;
	st.global.u8 	[%rd9], %r73;
$L__BB0_9:
	setp.lt.s32 	%p57, %r24, %r34;
	selp.b64 	%rd222, %rd2, 0, %p57;
	add.s64 	%rd10, %rd8, %rd222;
	setp.ge.s32 	%p58, %r8, %r34;
	add.s64 	%rd11, %rd9, %rd2;
	ld.global.u8 	%rs37, [%rd10];
	cvt.rn.f32.u16 	%f97, %rs37;
	add.s32 	%r25, %r41, 21;
	mul.f32 	%f98, %f897, %f38;
	fma.rn.f32 	%f1038, %f896, %f37, %f98;
	add.f32 	%f1039, %f1038, %f73;
	mul.f32 	%f99, %f898, %f39;
	add.f32 	%f1040, %f1039, %f99;
	add.f32 	%f1041, %f1040, %f51;
	mul.f32 	%f100, %f899, %f40;
	add.f32 	%f1042, %f1041, %f100;
	fma.rn.f32 	%f1043, %f899, %f34, %f1042;
	mul.f32 	%f101, %f900, %f41;
	add.f32 	%f1044, %f1043, %f101;
	fma.rn.f32 	%f1045, %f900, %f33, %f1044;
	mul.f32 	%f102, %f901, %f42;
	add.f32 	%f1046, %f1045, %f102;
	fma.rn.f32 	%f1047, %f901, %f32, %f1046;
	mul.f32 	%f103, %f902, %f43;
	add.f32 	%f1048, %f1047, %f103;
	fma.rn.f32 	%f1049, %f902, %f31, %f1048;
	fma.rn.f32 	%f1050, %f903, %f44, %f1049;
	fma.rn.f32 	%f1051, %f903, %f30, %f1050;
	fma.rn.f32 	%f1052, %f904, %f45, %f1051;
	fma.rn.f32 	%f1053, %f904, %f29, %f1052;
	fma.rn.f32 	%f1054, %f905, %f46, %f1053;
	fma.rn.f32 	%f1055, %f905, %f28, %f1054;
	fma.rn.f32 	%f1056, %f906, %f47, %f1055;
	fma.rn.f32 	%f1057, %f906, %f27, %f1056;
	fma.rn.f32 	%f1058, %f907, %f48, %f1057;
	fma.rn.f32 	%f1059, %f907, %f26, %f1058;
	mul.f32 	%f104, %f908, %f49;
	add.f32 	%f1060, %f1059, %f104;
	fma.rn.f32 	%f1061, %f908, %f25, %f1060;
	mul.f32 	%f105, %f909, %f60;
	add.f32 	%f1062, %f1061, %f105;
	fma.rn.f32 	%f1063, %f909, %f24, %f1062;
	mul.f32 	%f106, %f910, %f72;
	add.f32 	%f1064, %f1063, %f106;
	fma.rn.f32 	%f1065, %f910, %f23, %f1064;
	mul.f32 	%f107, %f911, %f84;
	add.f32 	%f1066, %f1065, %f107;
	fma.rn.f32 	%f1067, %f911, %f22, %f1066;
	mul.f32 	%f108, %f912, %f97;
	add.f32 	%f1068, %f1067, %f108;
	fma.rn.f32 	%f109, %f912, %f21, %f1068;
	@%p58 bra 	$L__BB0_11;
	cvt.rzi.s32.f32 	%r74, %f109;
	min.s32 	%r75, %r74, 255;
	max.s32 	%r76, %r75, 0;
	st.global.u8 	[%rd11], %r76;
$L__BB0_11:
	setp.lt.s32 	%p59, %r25, %r34;
	selp.b64 	%rd223, %rd2, 0, %p59;
	add.s64 	%rd12, %rd10, %rd223;
	setp.ge.s32 	%p60, %r9, %r34;
	add.s64 	%rd13, %rd11, %rd2;
	ld.global.u8 	%rs38, [%rd12];
	cvt.rn.f32.u16 	%f110, %rs38;
	add.s32 	%r26, %r41, 22;
	mul.f32 	%f111, %f897, %f39;
	fma.rn.f32 	%f1069, %f896, %f38, %f111;
	add.f32 	%f1070, %f1069, %f85;
	mul.f32 	%f112, %f898, %f40;
	add.f32 	%f1071, %f1070, %f112;
	add.f32 	%f1072, %f1071, %f62;
	mul.f32 	%f113, %f899, %f41;
	add.f32 	%f1073, %f1072, %f113;
	fma.rn.f32 	%f1074, %f899, %f35, %f1073;
	mul.f32 	%f114, %f900, %f42;
	add.f32 	%f1075, %f1074, %f114;
	fma.rn.f32 	%f1076, %f900, %f34, %f1075;
	mul.f32 	%f115, %f901, %f43;
	add.f32 	%f1077, %f1076, %f115;
	fma.rn.f32 	%f1078, %f901, %f33, %f1077;
	mul.f32 	%f116, %f902, %f44;
	add.f32 	%f1079, %f1078, %f116;
	fma.rn.f32 	%f1080, %f902, %f32, %f1079;
	fma.rn.f32 	%f1081, %f903, %f45, %f1080;
	fma.rn.f32 	%f1082, %f903, %f31, %f1081;
	fma.rn.f32 	%f1083, %f904, %f46, %f1082;
	fma.rn.f32 	%f1084, %f904, %f30, %f1083;
	fma.rn.f32 	%f1085, %f905, %f47, %f1084;
	fma.rn.f32 	%f1086, %f905, %f29, %f1085;
	fma.rn.f32 	%f1087, %f906, %f48, %f1086;
	fma.rn.f32 	%f1088, %f906, %f28, %f1087;
	mul.f32 	%f117, %f907, %f49;
	add.f32 	%f1089, %f1088, %f117;
	fma.rn.f32 	%f1090, %f907, %f27, %f1089;
	mul.f32 	%f118, %f908, %f60;
	add.f32 	%f1091, %f1090, %f118;
	fma.rn.f32 	%f1092, %f908, %f26, %f1091;
	mul.f32 	%f119, %f909, %f72;
	add.f32 	%f1093, %f1092, %f119;
	fma.rn.f32 	%f1094, %f909, %f25, %f1093;
	mul.f32 	%f120, %f910, %f84;
	add.f32 	%f1095, %f1094, %f120;
	fma.rn.f32 	%f1096, %f910, %f24, %f1095;
	mul.f32 	%f121, %f911, %f97;
	add.f32 	%f1097, %f1096, %f121;
	fma.rn.f32 	%f1098, %f911, %f23, %f1097;
	mul.f32 	%f122, %f912, %f110;
	add.f32 	%f1099, %f1098, %f122;
	fma.rn.f32 	%f123, %f912, %f22, %f1099;
	@%p60 bra 	$L__BB0_13;
	cvt.rzi.s32.f32 	%r77, %f123;
	min.s32 	%r78, %r77, 255;
	max.s32 	%r79, %r78, 0;
	st.global.u8 	[%rd13], %r79;
$L__BB0_13:
	setp.lt.s32 	%p61, %r26, %r34;
	selp.b64 	%rd224, %rd2, 0, %p61;
	add.s64 	%rd14, %rd12, %rd224;
	setp.ge.s32 	%p62, %r10, %r34;
	add.s64 	%rd15, %rd13, %rd2;
	ld.global.u8 	%rs39, [%rd14];
	cvt.rn.f32.u16 	%f124, %rs39;
	add.s32 	%r27, %r41, 23;
	mul.f32 	%f125, %f897, %f40;
	fma.rn.f32 	%f1100, %f896, %f39, %f125;
	add.f32 	%f1101, %f1100, %f98;
	mul.f32 	%f126, %f898, %f41;
	add.f32 	%f1102, %f1101, %f126;
	add.f32 	%f1103, %f1102, %f74;
	mul.f32 	%f127, %f899, %f42;
	add.f32 	%f1104, %f1103, %f127;
	add.f32 	%f1105, %f1104, %f52;
	mul.f32 	%f128, %f900, %f43;
	add.f32 	%f1106, %f1105, %f128;
	fma.rn.f32 	%f1107, %f900, %f35, %f1106;
	mul.f32 	%f129, %f901, %f44;
	add.f32 	%f1108, %f1107, %f129;
	fma.rn.f32 	%f1109, %f901, %f34, %f1108;
	fma.rn.f32 	%f1110, %f902, %f45, %f1109;
	fma.rn.f32 	%f1111, %f902, %f33, %f1110;
	fma.rn.f32 	%f1112, %f903, %f46, %f1111;
	fma.rn.f32 	%f1113, %f903, %f32, %f1112;
	fma.rn.f32 	%f1114, %f904, %f47, %f1113;
	fma.rn.f32 	%f1115, %f904, %f31, %f1114;
	fma.rn.f32 	%f1116, %f905, %f48, %f1115;
	fma.rn.f32 	%f1117, %f905, %f30, %f1116;
	mul.f32 	%f130, %f906, %f49;
	add.f32 	%f1118, %f1117, %f130;
	fma.rn.f32 	%f1119, %f906, %f29, %f1118;
	mul.f32 	%f131, %f907, %f60;
	add.f32 	%f1120, %f1119, %f131;
	fma.rn.f32 	%f1121, %f907, %f28, %f1120;
	mul.f32 	%f132, %f908, %f72;
	add.f32 	%f1122, %f1121, %f132;
	fma.rn.f32 	%f1123, %f908, %f27, %f1122;
	mul.f32 	%f133, %f909, %f84;
	add.f32 	%f1124, %f1123, %f133;
	fma.rn.f32 	%f1125, %f909, %f26, %f1124;
	mul.f32 	%f134, %f910, %f97;
	add.f32 	%f1126, %f1125, %f134;
	fma.rn.f32 	%f1127, %f910, %f25, %f1126;
	mul.f32 	%f135, %f911, %f110;
	add.f32 	%f1128, %f1127, %f135;
	fma.rn.f32 	%f1129, %f911, %f24, %f1128;
	mul.f32 	%f136, %f912, %f124;
	add.f32 	%f1130, %f1129, %f136;
	fma.rn.f32 	%f137, %f912, %f23, %f1130;
	@%p62 bra 	$L__BB0_15;
	cvt.rzi.s32.f32 	%r80, %f137;
	min.s32 	%r81, %r80, 255;
	max.s32 	%r82, %r81, 0;
	st.global.u8 	[%rd15], %r82;
$L__BB0_15:
	setp.lt.s32 	%p63, %r27, %r34;
	selp.b64 	%rd225, %rd2, 0, %p63;
	add.s64 	%rd16, %rd14, %rd225;
	setp.ge.s32 	%p64, %r11, %r34;
	add.s64 	%rd17, %rd15, %rd2;
	ld.global.u8 	%rs40, [%rd16];
	cvt.rn.f32.u16 	%f138, %rs40;
	add.s32 	%r28, %r41, 24;
	mul.f32 	%f139, %f897, %f41;
	fma.rn.f32 	%f1131, %f896, %f40, %f139;
	add.f32 	%f1132, %f1131, %f111;
	mul.f32 	%f140, %f898, %f42;
	add.f32 	%f1133, %f1132, %f140;
	add.f32 	%f1134, %f1133, %f86;
	mul.f32 	%f141, %f899, %f43;
	add.f32 	%f1135, %f1134, %f141;
	add.f32 	%f1136, %f1135, %f63;
	mul.f32 	%f142, %f900, %f44;
	add.f32 	%f1137, %f1136, %f142;
	fma.rn.f32 	%f1138, %f900, %f36, %f1137;
	mul.f32 	%f143, %f901, %f45;
	add.f32 	%f1139, %f1138, %f143;
	fma.rn.f32 	%f1140, %f901, %f35, %f1139;
	fma.rn.f32 	%f1141, %f902, %f46, %f1140;
	fma.rn.f32 	%f1142, %f902, %f34, %f1141;
	fma.rn.f32 	%f1143, %f903, %f47, %f1142;
	fma.rn.f32 	%f1144, %f903, %f33, %f1143;
	fma.rn.f32 	%f1145, %f904, %f48, %f1144;
	fma.rn.f32 	%f1146, %f904, %f32, %f1145;
	mul.f32 	%f144, %f905, %f49;
	add.f32 	%f1147, %f1146, %f144;
	fma.rn.f32 	%f1148, %f905, %f31, %f1147;
	mul.f32 	%f145, %f906, %f60;
	add.f32 	%f1149, %f1148, %f145;
	fma.rn.f32 	%f1150, %f906, %f30, %f1149;
	mul.f32 	%f146, %f907, %f72;
	add.f32 	%f1151, %f1150, %f146;
	fma.rn.f32 	%f1152, %f907, %f29, %f1151;
	mul.f32 	%f147, %f908, %f84;
	add.f32 	%f1153, %f1152, %f147;
	fma.rn.f32 	%f1154, %f908, %f28, %f1153;
	mul.f32 	%f148, %f909, %f97;
	add.f32 	%f1155, %f1154, %f148;
	fma.rn.f32 	%f1156, %f909, %f27, %f1155;
	mul.f32 	%f149, %f910, %f110;
	add.f32 	%f1157, %f1156, %f149;
	fma.rn.f32 	%f1158, %f910, %f26, %f1157;
	mul.f32 	%f150, %f911, %f124;
	add.f32 	%f1159, %f1158, %f150;
	fma.rn.f32 	%f1160, %f911, %f25, %f1159;
	mul.f32 	%f151, %f912, %f138;
	add.f32 	%f1161, %f1160, %f151;
	fma.rn.f32 	%f152, %f912, %f24, %f1161;
	@%p64 bra 	$L__BB0_17;
	cvt.rzi.s32.f32 	%r83, %f152;
	min.s32 	%r84, %r83, 255;
	max.s32 	%r85, %r84, 0;
	st.global.u8 	[%rd17], %r85;
$L__BB0_17:
	setp.lt.s32 	%p65, %r28, %r34;
	selp.b64 	%rd226, %rd2, 0, %p65;
	add.s64 	%rd18, %rd16, %rd226;
	setp.ge.s32 	%p66, %r12, %r34;
	add.s64 	%rd19, %rd17, %rd2;
	ld.global.u8 	%rs41, [%rd18];
	cvt.rn.f32.u16 	%f153, %rs41;
	add.s32 	%r29, %r41, 25;
	mul.f32 	%f154, %f897, %f42;
	fma.rn.f32 	%f1162, %f896, %f41, %f154;
	add.f32 	%f1163, %f1162, %f125;
	mul.f32 	%f155, %f898, %f43;
	add.f32 	%f1164, %f1163, %f155;
	add.f32 	%f1165, %f1164, %f99;
	mul.f32 	%f156, %f899, %f44;
	add.f32 	%f1166, %f1165, %f156;
	add.f32 	%f1167, %f1166, %f75;
	mul.f32 	%f157, %f900, %f45;
	add.f32 	%f1168, %f1167, %f157;
	add.f32 	%f1169, %f1168, %f53;
	fma.rn.f32 	%f1170, %f901, %f46, %f1169;
	fma.rn.f32 	%f1171, %f901, %f36, %f1170;
	fma.rn.f32 	%f1172, %f902, %f47, %f1171;
	fma.rn.f32 	%f1173, %f902, %f35, %f1172;
	fma.rn.f32 	%f1174, %f903, %f48, %f1173;
	fma.rn.f32 	%f1175, %f903, %f34, %f1174;
	mul.f32 	%f158, %f904, %f49;
	add.f32 	%f1176, %f1175, %f158;
	fma.rn.f32 	%f1177, %f904, %f33, %f1176;
	mul.f32 	%f159, %f905, %f60;
	add.f32 	%f1178, %f1177, %f159;
	fma.rn.f32 	%f1179, %f905, %f32, %f1178;
	mul.f32 	%f160, %f906, %f72;
	add.f32 	%f1180, %f1179, %f160;
	fma.rn.f32 	%f1181, %f906, %f31, %f1180;
	mul.f32 	%f161, %f907, %f84;
	add.f32 	%f1182, %f1181, %f161;
	fma.rn.f32 	%f1183, %f907, %f30, %f1182;
	mul.f32 	%f162, %f908, %f97;
	add.f32 	%f1184, %f1183, %f162;
	fma.rn.f32 	%f1185, %f908, %f29, %f1184;
	mul.f32 	%f163, %f909, %f110;
	add.f32 	%f1186, %f1185, %f163;
	fma.rn.f32 	%f1187, %f909, %f28, %f1186;
	mul.f32 	%f164, %f910, %f124;
	add.f32 	%f1188, %f1187, %f164;
	fma.rn.f32 	%f1189, %f910, %f27, %f1188;
	mul.f32 	%f165, %f911, %f138;
	add.f32 	%f1190, %f1189, %f165;
	fma.rn.f32 	%f1191, %f911, %f26, %f1190;
	mul.f32 	%f166, %f912, %f153;
	add.f32 	%f1192, %f1191, %f166;
	fma.rn.f32 	%f167, %f912, %f25, %f1192;
	@%p66 bra 	$L__BB0_19;
	cvt.rzi.s32.f32 	%r86, %f167;
	min.s32 	%r87, %r86, 255;
	max.s32 	%r88, %r87, 0;
	st.global.u8 	[%rd19], %r88;
$L__BB0_19:
	setp.lt.s32 	%p67, %r29, %r34;
	selp.b64 	%rd227, %rd2, 0, %p67;
	add.s64 	%rd20, %rd18, %rd227;
	setp.ge.s32 	%p68, %r13, %r34;
	add.s64 	%rd21, %rd19, %rd2;
	ld.global.u8 	%rs42, [%rd20];
	cvt.rn.f32.u16 	%f168, %rs42;
	add.s32 	%r30, %r41, 26;
	mul.f32 	%f169, %f897, %f43;
	fma.rn.f32 	%f1193, %f896, %f42, %f169;
	add.f32 	%f1194, %f1193, %f139;
	mul.f32 	%f170, %f898, %f44;
	add.f32 	%f1195, %f1194, %f170;
	add.f32 	%f1196, %f1195, %f112;
	mul.f32 	%f171, %f899, %f45;
	add.f32 	%f1197, %f1196, %f171;
	add.f32 	%f1198, %f1197, %f87;
	mul.f32 	%f172, %f900, %f46;
	add.f32 	%f1199, %f1198, %f172;
	add.f32 	%f1200, %f1199, %f64;
	fma.rn.f32 	%f1201, %f901, %f47, %f1200;
	fma.rn.f32 	%f1202, %f901, %f37, %f1201;
	fma.rn.f32 	%f1203, %f902, %f48, %f1202;
	fma.rn.f32 	%f1204, %f902, %f36, %f1203;
	mul.f32 	%f173, %f903, %f49;
	add.f32 	%f1205, %f1204, %f173;
	fma.rn.f32 	%f1206, %f903, %f35, %f1205;
	mul.f32 	%f174, %f904, %f60;
	add.f32 	%f1207, %f1206, %f174;
	fma.rn.f32 	%f1208, %f904, %f34, %f1207;
	mul.f32 	%f175, %f905, %f72;
	add.f32 	%f1209, %f1208, %f175;
	fma.rn.f32 	%f1210, %f905, %f33, %f1209;
	mul.f32 	%f176, %f906, %f84;
	add.f32 	%f1211, %f1210, %f176;
	fma.rn.f32 	%f1212, %f906, %f32, %f1211;
	mul.f32 	%f177, %f907, %f97;
	add.f32 	%f1213, %f1212, %f177;
	fma.rn.f32 	%f1214, %f907, %f31, %f1213;
	mul.f32 	%f178, %f908, %f110;
	add.f32 	%f1215, %f1214, %f178;
	fma.rn.f32 	%f1216, %f908, %f30, %f1215;
	mul.f32 	%f179, %f909, %f124;
	add.f32 	%f1217, %f1216, %f179;
	fma.rn.f32 	%f1218, %f909, %f29, %f1217;
	mul.f32 	%f180, %f910, %f138;
	add.f32 	%f1219, %f1218, %f180;
	fma.rn.f32 	%f1220, %f910, %f28, %f1219;
	mul.f32 	%f181, %f911, %f153;
	add.f32 	%f1221, %f1220, %f181;
	fma.rn.f32 	%f1222, %f911, %f27, %f1221;
	mul.f32 	%f182, %f912, %f168;
	add.f32 	%f1223, %f1222, %f182;
	fma.rn.f32 	%f183, %f912, %f26, %f1223;
	@%p68 bra 	$L__BB0_21;
	cvt.rzi.s32.f32 	%r89, %f183;
	min.s32 	%r90, %r89, 255;
	max.s32 	%r91, %r90, 0;
	st.global.u8 	[%rd21], %r91;
$L__BB0_21:
	setp.lt.s32 	%p69, %r30, %r34;
	selp.b64 	%rd228, %rd2, 0, %p69;
	add.s64 	%rd22, %rd20, %rd228;
	setp.ge.s32 	%p70, %r14, %r34;
	add.s64 	%rd23, %rd21, %rd2;
	ld.global.u8 	%rs43, [%rd22];
	cvt.rn.f32.u16 	%f184, %rs43;
	mul.f32 	%f185, %f897, %f44;
	fma.rn.f32 	%f1224, %f896, %f43, %f185;
	add.f32 	%f1225, %f1224, %f154;
	mul.f32 	%f186, %f898, %f45;
	add.f32 	%f1226, %f1225, %f186;
	add.f32 	%f1227, %f1226, %f126;
	mul.f32 	%f187, %f899, %f46;
	add.f32 	%f1228, %f1227, %f187;
	add.f32 	%f1229, %f1228, %f100;
	fma.rn.f32 	%f1230, %f900, %f47, %f1229;
	add.f32 	%f1231, %f1230, %f76;
	fma.rn.f32 	%f1232, %f901, %f48, %f1231;
	add.f32 	%f1233, %f1232, %f54;
	mul.f32 	%f188, %f902, %f49;
	add.f32 	%f1234, %f1233, %f188;
	fma.rn.f32 	%f1235, %f902, %f37, %f1234;
	mul.f32 	%f189, %f903, %f60;
	add.f32 	%f1236, %f1235, %f189;
	fma.rn.f32 	%f1237, %f903, %f36, %f1236;
	mul.f32 	%f190, %f904, %f72;
	add.f32 	%f1238, %f1237, %f190;
	fma.rn.f32 	%f1239, %f904, %f35, %f1238;
	mul.f32 	%f191, %f905, %f84;
	add.f32 	%f1240, %f1239, %f191;
	fma.rn.f32 	%f1241, %f905, %f34, %f1240;
	mul.f32 	%f192, %f906, %f97;
	add.f32 	%f1242, %f1241, %f192;
	fma.rn.f32 	%f1243, %f906, %f33, %f1242;
	mul.f32 	%f193, %f907, %f110;
	add.f32 	%f1244, %f1243, %f193;
	fma.rn.f32 	%f1245, %f907, %f32, %f1244;
	mul.f32 	%f194, %f908, %f124;
	add.f32 	%f1246, %f1245, %f194;
	fma.rn.f32 	%f1247, %f908, %f31, %f1246;
	mul.f32 	%f195, %f909, %f138;
	add.f32 	%f1248, %f1247, %f195;
	fma.rn.f32 	%f1249, %f909, %f30, %f1248;
	mul.f32 	%f196, %f910, %f153;
	add.f32 	%f1250, %f1249, %f196;
	fma.rn.f32 	%f1251, %f910, %f29, %f1250;
	mul.f32 	%f197, %f911, %f168;
	add.f32 	%f1252, %f1251, %f197;
	fma.rn.f32 	%f1253, %f911, %f28, %f1252;
	mul.f32 	%f198, %f912, %f184;
	add.f32 	%f1254, %f1253, %f198;
	fma.rn.f32 	%f199, %f912, %f27, %f1254;
	@%p70 bra 	$L__BB0_23;
	cvt.rzi.s32.f32 	%r92, %f199;
	min.s32 	%r93, %r92, 255;
	max.s32 	%r94, %r93, 0;
	st.global.u8 	[%rd23], %r94;
$L__BB0_23:
	add.s32 	%r95, %r41, 27;
	setp.lt.s32 	%p71, %r95, %r34;
	selp.b64 	%rd229, %rd2, 0, %p71;
	add.s64 	%rd24, %rd22, %rd229;
	setp.ge.s32 	%p72, %r15, %r34;
	add.s64 	%rd25, %rd23, %rd2;
	ld.global.u8 	%rs44, [%rd24];
	cvt.rn.f32.u16 	%f200, %rs44;
	mul.f32 	%f201, %f897, %f45;
	fma.rn.f32 	%f1255, %f896, %f44, %f201;
	add.f32 	%f1256, %f1255, %f169;
	mul.f32 	%f202, %f898, %f46;
	add.f32 	%f1257, %f1256, %f202;
	add.f32 	%f1258, %f1257, %f140;
	mul.f32 	%f203, %f899, %f47;
	add.f32 	%f1259, %f1258, %f203;
	add.f32 	%f1260, %f1259, %f113;
	fma.rn.f32 	%f1261, %f900, %f48, %f1260;
	add.f32 	%f1262, %f1261, %f88;
	mul.f32 	%f204, %f901, %f49;
	add.f32 	%f1263, %f1262, %f204;
	add.f32 	%f1264, %f1263, %f65;
	mul.f32 	%f205, %f902, %f60;
	add.f32 	%f1265, %f1264, %f205;
	fma.rn.f32 	%f1266, %f902, %f38, %f1265;
	mul.f32 	%f206, %f903, %f72;
	add.f32 	%f1267, %f1266, %f206;
	fma.rn.f32 	%f1268, %f903, %f37, %f1267;
	mul.f32 	%f207, %f904, %f84;
	add.f32 	%f1269, %f1268, %f207;
	fma.rn.f32 	%f1270, %f904, %f36, %f1269;
	mul.f32 	%f208, %f905, %f97;
	add.f32 	%f1271, %f1270, %f208;
	fma.rn.f32 	%f1272, %f905, %f35, %f1271;
	mul.f32 	%f209, %f906, %f110;
	add.f32 	%f1273, %f1272, %f209;
	fma.rn.f32 	%f1274, %f906, %f34, %f1273;
	mul.f32 	%f210, %f907, %f124;
	add.f32 	%f1275, %f1274, %f210;
	fma.rn.f32 	%f1276, %f907, %f33, %f1275;
	mul.f32 	%f211, %f908, %f138;
	add.f32 	%f1277, %f1276, %f211;
	fma.rn.f32 	%f1278, %f908, %f32, %f1277;
	mul.f32 	%f212, %f909, %f153;
	add.f32 	%f1279, %f1278, %f212;
	fma.rn.f32 	%f1280, %f909, %f31, %f1279;
	mul.f32 	%f213, %f910, %f168;
	add.f32 	%f1281, %f1280, %f213;
	fma.rn.f32 	%f1282, %f910, %f30, %f1281;
	mul.f32 	%f214, %f911, %f184;
	add.f32 	%f1283, %f1282, %f214;
	fma.rn.f32 	%f1284, %f911, %f29, %f1283;
	mul.f32 	%f215, %f912, %f200;
	add.f32 	%f1285, %f1284, %f215;
	fma.rn.f32 	%f216, %f912, %f28, %f1285;
	@%p72 bra 	$L__BB0_25;
	cvt.rzi.s32.f32 	%r96, %f216;
	min.s32 	%r97, %r96, 255;
	max.s32 	%r98, %r97, 0;
	st.global.u8 	[%rd25], %r98;
$L__BB0_25:
	add.s32 	%r99, %r41, 28;
	setp.lt.s32 	%p73, %r99, %r34;
	selp.b64 	%rd230, %rd2, 0, %p73;
	add.s64 	%rd26, %rd24, %rd230;
	setp.ge.s32 	%p74, %r16, %r34;
	add.s64 	%rd27, %rd25, %rd2;
	ld.global.u8 	%rs45, [%rd26];
	cvt.rn.f32.u16 	%f217, %rs45;
	mul.f32 	%f218, %f897, %f46;
	fma.rn.f32 	%f1286, %f896, %f45, %f218;
	add.f32 	%f1287, %f1286, %f185;
	mul.f32 	%f219, %f898, %f47;
	add.f32 	%f1288, %f1287, %f219;
	add.f32 	%f1289, %f1288, %f155;
	fma.rn.f32 	%f1290, %f899, %f48, %f1289;
	add.f32 	%f1291, %f1290, %f127;
	mul.f32 	%f220, %f900, %f49;
	add.f32 	%f1292, %f1291, %f220;
	add.f32 	%f1293, %f1292, %f101;
	mul.f32 	%f221, %f901, %f60;
	add.f32 	%f1294, %f1293, %f221;
	add.f32 	%f1295, %f1294, %f77;
	mul.f32 	%f222, %f902, %f72;
	add.f32 	%f1296, %f1295, %f222;
	add.f32 	%f1297, %f1296, %f55;
	mul.f32 	%f223, %f903, %f84;
	add.f32 	%f1298, %f1297, %f223;
	fma.rn.f32 	%f1299, %f903, %f38, %f1298;
	mul.f32 	%f224, %f904, %f97;
	add.f32 	%f1300, %f1299, %f224;
	fma.rn.f32 	%f1301, %f904, %f37, %f1300;
	mul.f32 	%f225, %f905, %f110;
	add.f32 	%f1302, %f1301, %f225;
	fma.rn.f32 	%f1303, %f905, %f36, %f1302;
	mul.f32 	%f226, %f906, %f124;
	add.f32 	%f1304, %f1303, %f226;
	fma.rn.f32 	%f1305, %f906, %f35, %f1304;
	mul.f32 	%f227, %f907, %f138;
	add.f32 	%f1306, %f1305, %f227;
	fma.rn.f32 	%f1307, %f907, %f34, %f1306;
	mul.f32 	%f228, %f908, %f153;
	add.f32 	%f1308, %f1307, %f228;
	fma.rn.f32 	%f1309, %f908, %f33, %f1308;
	mul.f32 	%f229, %f909, %f168;
	add.f32 	%f1310, %f1309, %f229;
	fma.rn.f32 	%f1311, %f909, %f32, %f1310;
	mul.f32 	%f230, %f910, %f184;
	add.f32 	%f1312, %f1311, %f230;
	fma.rn.f32 	%f1313, %f910, %f31, %f1312;
	mul.f32 	%f231, %f911, %f200;
	add.f32 	%f1314, %f1313, %f231;
	fma.rn.f32 	%f1315, %f911, %f30, %f1314;
	mul.f32 	%f232, %f912, %f217;
	add.f32 	%f1316, %f1315, %f232;
	fma.rn.f32 	%f233, %f912, %f29, %f1316;
	@%p74 bra 	$L__BB0_27;
	cvt.rzi.s32.f32 	%r100, %f233;
	min.s32 	%r101, %r100, 255;
	max.s32 	%r102, %r101, 0;
	st.global.u8 	[%rd27], %r102;
$L__BB0_27:
	add.s32 	%r103, %r41, 29;
	setp.lt.s32 	%p75, %r103, %r34;
	selp.b64 	%rd231, %rd2, 0, %p75;
	add.s64 	%rd28, %rd26, %rd231;
	setp.ge.s32 	%p76, %r17, %r34;
	add.s64 	%rd29, %rd27, %rd2;
	ld.global.u8 	%rs46, [%rd28];
	cvt.rn.f32.u16 	%f234, %rs46;
	mul.f32 	%f235, %f897, %f47;
	fma.rn.f32 	%f1317, %f896, %f46, %f235;
	add.f32 	%f1318, %f1317, %f201;
	mul.f32 	%f236, %f898, %f48;
	add.f32 	%f1319, %f1318, %f236;
	add.f32 	%f1320, %f1319, %f170;
	mul.f32 	%f237, %f899, %f49;
	add.f32 	%f1321, %f1320, %f237;
	add.f32 	%f1322, %f1321, %f141;
	mul.f32 	%f238, %f900, %f60;
	add.f32 	%f1323, %f1322, %f238;
	add.f32 	%f1324, %f1323, %f114;
	mul.f32 	%f239, %f901, %f72;
	add.f32 	%f1325, %f1324, %f239;
	add.f32 	%f1326, %f1325, %f89;
	mul.f32 	%f240, %f902, %f84;
	add.f32 	%f1327, %f1326, %f240;
	add.f32 	%f1328, %f1327, %f66;
	mul.f32 	%f241, %f903, %f97;
	add.f32 	%f1329, %f1328, %f241;
	fma.rn.f32 	%f1330, %f903, %f39, %f1329;
	mul.f32 	%f242, %f904, %f110;
	add.f32 	%f1331, %f1330, %f242;
	fma.rn.f32 	%f1332, %f904, %f38, %f1331;
	mul.f32 	%f243, %f905, %f124;
	add.f32 	%f1333, %f1332, %f243;
	fma.rn.f32 	%f1334, %f905, %f37, %f1333;
	mul.f32 	%f244, %f906, %f138;
	add.f32 	%f1335, %f1334, %f244;
	fma.rn.f32 	%f1336, %f906, %f36, %f1335;
	mul.f32 	%f245, %f907, %f153;
	add.f32 	%f1337, %f1336, %f245;
	fma.rn.f32 	%f1338, %f907, %f35, %f1337;
	mul.f32 	%f246, %f908, %f168;
	add.f32 	%f1339, %f1338, %f246;
	fma.rn.f32 	%f1340, %f908, %f34, %f1339;
	mul.f32 	%f247, %f909, %f184;
	add.f32 	%f1341, %f1340, %f247;
	fma.rn.f32 	%f1342, %f909, %f33, %f1341;
	mul.f32 	%f248, %f910, %f200;
	add.f32 	%f1343, %f1342, %f248;
	fma.rn.f32 	%f1344, %f910, %f32, %f1343;
	mul.f32 	%f249, %f911, %f217;
	add.f32 	%f1345, %f1344, %f249;
	fma.rn.f32 	%f1346, %f911, %f31, %f1345;
	mul.f32 	%f250, %f912, %f234;
	add.f32 	%f1347, %f1346, %f250;
	fma.rn.f32 	%f251, %f912, %f30, %f1347;
	@%p76 bra 	$L__BB0_29;
	cvt.rzi.s32.f32 	%r104, %f251;
	min.s32 	%r105, %r104, 255;
	max.s32 	%r106, %r105, 0;
	st.global.u8 	[%rd29], %r106;
$L__BB0_29:
	add.s32 	%r107, %r41, 30;
	setp.lt.s32 	%p77, %r107, %r34;
	selp.b64 	%rd232, %rd2, 0, %p77;
	add.s64 	%rd30, %rd28, %rd232;
	setp.ge.s32 	%p78, %r18, %r34;
	add.s64 	%rd31, %rd29, %rd2;
	ld.global.u8 	%rs47, [%rd30];
	cvt.rn.f32.u16 	%f252, %rs47;
	mul.f32 	%f253, %f897, %f48;
	fma.rn.f32 	%f1348, %f896, %f47, %f253;
	add.f32 	%f1349, %f1348, %f218;
	mul.f32 	%f254, %f898, %f49;
	add.f32 	%f1350, %f1349, %f254;
	add.f32 	%f1351, %f1350, %f186;
	mul.f32 	%f255, %f899, %f60;
	add.f32 	%f1352, %f1351, %f255;
	add.f32 	%f1353, %f1352, %f156;
	mul.f32 	%f256, %f900, %f72;
	add.f32 	%f1354, %f1353, %f256;
	add.f32 	%f1355, %f1354, %f128;
	mul.f32 	%f257, %f901, %f84;
	add.f32 	%f1356, %f1355, %f257;
	add.f32 	%f1357, %f1356, %f102;
	mul.f32 	%f258, %f902, %f97;
	add.f32 	%f1358, %f1357, %f258;
	add.f32 	%f1359, %f1358, %f78;
	mul.f32 	%f259, %f903, %f110;
	add.f32 	%f1360, %f1359, %f259;
	add.f32 	%f1361, %f1360, %f56;
	mul.f32 	%f260, %f904, %f124;
	add.f32 	%f1362, %f1361, %f260;
	fma.rn.f32 	%f1363, %f904, %f39, %f1362;
	mul.f32 	%f261, %f905, %f138;
	add.f32 	%f1364, %f1363, %f261;
	fma.rn.f32 	%f1365, %f905, %f38, %f1364;
	mul.f32 	%f262, %f906, %f153;
	add.f32 	%f1366, %f1365, %f262;
	fma.rn.f32 	%f1367, %f906, %f37, %f1366;
	mul.f32 	%f263, %f907, %f168;
	add.f32 	%f1368, %f1367, %f263;
	fma.rn.f32 	%f1369, %f907, %f36, %f1368;
	mul.f32 	%f264, %f908, %f184;
	add.f32 	%f1370, %f1369, %f264;
	fma.rn.f32 	%f1371, %f908, %f35, %f1370;
	mul.f32 	%f265, %f909, %f200;
	add.f32 	%f1372, %f1371, %f265;
	fma.rn.f32 	%f1373, %f909, %f34, %f1372;
	mul.f32 	%f266, %f910, %f217;
	add.f32 	%f1374, %f1373, %f266;
	fma.rn.f32 	%f1375, %f910, %f33, %f1374;
	mul.f32 	%f267, %f911, %f234;
	add.f32 	%f1376, %f1375, %f267;
	fma.rn.f32 	%f1377, %f911, %f32, %f1376;
	mul.f32 	%f268, %f912, %f252;
	add.f32 	%f1378, %f1377, %f268;
	fma.rn.f32 	%f269, %f912, %f31, %f1378;
	@%p78 bra 	$L__BB0_31;
	cvt.rzi.s32.f32 	%r108, %f269;
	min.s32 	%r109, %r108, 255;
	max.s32 	%r110, %r109, 0;
	st.global.u8 	[%rd31], %r110;
$L__BB0_31:
	add.s32 	%r111, %r41, 31;
	setp.lt.s32 	%p79, %r111, %r34;
	selp.b64 	%rd233, %rd2, 0, %p79;
	add.s64 	%rd32, %rd30, %rd233;
	setp.ge.s32 	%p80, %r19, %r34;
	add.s64 	%rd33, %rd31, %rd2;
	ld.global.u8 	%rs48, [%rd32];
	cvt.rn.f32.u16 	%f270, %rs48;
	mul.f32 	%f271, %f897, %f49;
	fma.rn.f32 	%f1379, %f896, %f48, %f271;
	add.f32 	%f1380, %f1379, %f235;
	mul.f32 	%f272, %f898, %f60;
	add.f32 	%f1381, %f1380, %f272;
	add.f32 	%f1382, %f1381, %f202;
	mul.f32 	%f273, %f899, %f72;
	add.f32 	%f1383, %f1382, %f273;
	add.f32 	%f1384, %f1383, %f171;
	mul.f32 	%f274, %f900, %f84;
	add.f32 	%f1385, %f1384, %f274;
	add.f32 	%f1386, %f1385, %f142;
	mul.f32 	%f275, %f901, %f97;
	add.f32 	%f1387, %f1386, %f275;
	add.f32 	%f1388, %f1387, %f115;
	mul.f32 	%f276, %f902, %f110;
	add.f32 	%f1389, %f1388, %f276;
	add.f32 	%f1390, %f1389, %f90;
	mul.f32 	%f277, %f903, %f124;
	add.f32 	%f1391, %f1390, %f277;
	add.f32 	%f1392, %f1391, %f67;
	mul.f32 	%f278, %f904, %f138;
	add.f32 	%f1393, %f1392, %f278;
	fma.rn.f32 	%f1394, %f904, %f40, %f1393;
	mul.f32 	%f279, %f905, %f153;
	add.f32 	%f1395, %f1394, %f279;
	fma.rn.f32 	%f1396, %f905, %f39, %f1395;
	mul.f32 	%f280, %f906, %f168;
	add.f32 	%f1397, %f1396, %f280;
	fma.rn.f32 	%f1398, %f906, %f38, %f1397;
	mul.f32 	%f281, %f907, %f184;
	add.f32 	%f1399, %f1398, %f281;
	fma.rn.f32 	%f1400, %f907, %f37, %f1399;
	mul.f32 	%f282, %f908, %f200;
	add.f32 	%f1401, %f1400, %f282;
	fma.rn.f32 	%f1402, %f908, %f36, %f1401;
	mul.f32 	%f283, %f909, %f217;
	add.f32 	%f1403, %f1402, %f283;
	fma.rn.f32 	%f1404, %f909, %f35, %f1403;
	mul.f32 	%f284, %f910, %f234;
	add.f32 	%f1405, %f1404, %f284;
	fma.rn.f32 	%f1406, %f910, %f34, %f1405;
	mul.f32 	%f285, %f911, %f252;
	add.f32 	%f1407, %f1406, %f285;
	fma.rn.f32 	%f1408, %f911, %f33, %f1407;
	mul.f32 	%f286, %f912, %f270;
	add.f32 	%f1409, %f1408, %f286;
	fma.rn.f32 	%f287, %f912, %f32, %f1409;
	@%p80 bra 	$L__BB0_33;
	cvt.rzi.s32.f32 	%r112, %f287;
	min.s32 	%r113, %r112, 255;
	max.s32 	%r114, %r113, 0;
	st.global.u8 	[%rd33], %r114;
$L__BB0_33:
	add.s32 	%r115, %r41, 32;
	setp.lt.s32 	%p81, %r115, %r34;
	selp.b64 	%rd234, %rd2, 0, %p81;
	add.s64 	%rd34, %rd32, %rd234;
	setp.ge.s32 	%p82, %r20, %r34;
	add.s64 	%rd35, %rd33, %rd2;
	ld.global.u8 	%rs49, [%rd34];
	cvt.rn.f32.u16 	%f288, %rs49;
	mul.f32 	%f289, %f897, %f60;
	fma.rn.f32 	%f1410, %f896, %f49, %f289;
	add.f32 	%f1411, %f1410, %f253;
	mul.f32 	%f290, %f898, %f72;
	add.f32 	%f1412, %f1411, %f290;
	add.f32 	%f1413, %f1412, %f219;
	mul.f32 	%f291, %f899, %f84;
	add.f32 	%f1414, %f1413, %f291;
	add.f32 	%f1415, %f1414, %f187;
	mul.f32 	%f292, %f900, %f97;
	add.f32 	%f1416, %f1415, %f292;
	add.f32 	%f1417, %f1416, %f157;
	mul.f32 	%f293, %f901, %f110;
	add.f32 	%f1418, %f1417, %f293;
	add.f32 	%f1419, %f1418, %f129;
	mul.f32 	%f294, %f902, %f124;
	add.f32 	%f1420, %f1419, %f294;
	add.f32 	%f1421, %f1420, %f103;
	mul.f32 	%f295, %f903, %f138;
	add.f32 	%f1422, %f1421, %f295;
	add.f32 	%f1423, %f1422, %f79;
	mul.f32 	%f296, %f904, %f153;
	add.f32 	%f1424, %f1423, %f296;
	add.f32 	%f1425, %f1424, %f57;
	mul.f32 	%f297, %f905, %f168;
	add.f32 	%f1426, %f1425, %f297;
	fma.rn.f32 	%f1427, %f905, %f40, %f1426;
	mul.f32 	%f298, %f906, %f184;
	add.f32 	%f1428, %f1427, %f298;
	fma.rn.f32 	%f1429, %f906, %f39, %f1428;
	mul.f32 	%f299, %f907, %f200;
	add.f32 	%f1430, %f1429, %f299;
	fma.rn.f32 	%f1431, %f907, %f38, %f1430;
	mul.f32 	%f300, %f908, %f217;
	add.f32 	%f1432, %f1431, %f300;
	fma.rn.f32 	%f1433, %f908, %f37, %f1432;
	mul.f32 	%f301, %f909, %f234;
	add.f32 	%f1434, %f1433, %f301;
	fma.rn.f32 	%f1435, %f909, %f36, %f1434;
	mul.f32 	%f302, %f910, %f252;
	add.f32 	%f1436, %f1435, %f302;
	fma.rn.f32 	%f1437, %f910, %f35, %f1436;
	mul.f32 	%f303, %f911, %f270;
	add.f32 	%f1438, %f1437, %f303;
	fma.rn.f32 	%f1439, %f911, %f34, %f1438;
	mul.f32 	%f304, %f912, %f288;
	add.f32 	%f1440, %f1439, %f304;
	fma.rn.f32 	%f305, %f912, %f33, %f1440;
	@%p82 bra 	$L__BB0_35;
	cvt.rzi.s32.f32 	%r116, %f305;
	min.s32 	%r117, %r116, 255;
	max.s32 	%r118, %r117, 0;
	st.global.u8 	[%rd35], %r118;
$L__BB0_35:
	add.s32 	%r119, %r41, 33;
	setp.lt.s32 	%p83, %r119, %r34;
	selp.b64 	%rd235, %rd2, 0, %p83;
	add.s64 	%rd36, %rd34, %rd235;
	setp.ge.s32 	%p84, %r21, %r34;
	add.s64 	%rd37, %rd35, %rd2;
	ld.global.u8 	%rs50, [%rd36];
	cvt.rn.f32.u16 	%f306, %rs50;
	mul.f32 	%f307, %f897, %f72;
	fma.rn.f32 	%f1441, %f896, %f60, %f307;
	add.f32 	%f1442, %f1441, %f271;
	mul.f32 	%f308, %f898, %f84;
	add.f32 	%f1443, %f1442, %f308;
	add.f32 	%f1444, %f1443, %f236;
	mul.f32 	%f309, %f899, %f97;
	add.f32 	%f1445, %f1444, %f309;
	add.f32 	%f1446, %f1445, %f203;
	mul.f32 	%f310, %f900, %f110;
	add.f32 	%f1447, %f1446, %f310;
	add.f32 	%f1448, %f1447, %f172;
	mul.f32 	%f311, %f901, %f124;
	add.f32 	%f1449, %f1448, %f311;
	add.f32 	%f1450, %f1449, %f143;
	mul.f32 	%f312, %f902, %f138;
	add.f32 	%f1451, %f1450, %f312;
	add.f32 	%f1452, %f1451, %f116;
	mul.f32 	%f313, %f903, %f153;
	add.f32 	%f1453, %f1452, %f313;
	add.f32 	%f1454, %f1453, %f91;
	mul.f32 	%f314, %f904, %f168;
	add.f32 	%f1455, %f1454, %f314;
	add.f32 	%f1456, %f1455, %f68;
	mul.f32 	%f315, %f905, %f184;
	add.f32 	%f1457, %f1456, %f315;
	fma.rn.f32 	%f1458, %f905, %f41, %f1457;
	mul.f32 	%f316, %f906, %f200;
	add.f32 	%f1459, %f1458, %f316;
	fma.rn.f32 	%f1460, %f906, %f40, %f1459;
	mul.f32 	%f317, %f907, %f217;
	add.f32 	%f1461, %f1460, %f317;
	fma.rn.f32 	%f1462, %f907, %f39, %f1461;
	mul.f32 	%f318, %f908, %f234;
	add.f32 	%f1463, %f1462, %f318;
	fma.rn.f32 	%f1464, %f908, %f38, %f1463;
	mul.f32 	%f319, %f909, %f252;
	add.f32 	%f1465, %f1464, %f319;
	fma.rn.f32 	%f1466, %f909, %f37, %f1465;
	mul.f32 	%f320, %f910, %f270;
	add.f32 	%f1467, %f1466, %f320;
	fma.rn.f32 	%f1468, %f910, %f36, %f1467;
	mul.f32 	%f321, %f911, %f288;
	add.f32 	%f1469, %f1468, %f321;
	fma.rn.f32 	%f1470, %f911, %f35, %f1469;
	mul.f32 	%f322, %f912, %f306;
	add.f32 	%f1471, %f1470, %f322;
	fma.rn.f32 	%f323, %f912, %f34, %f1471;
	@%p84 bra 	$L__BB0_37;
	cvt.rzi.s32.f32 	%r121, %f323;
	min.s32 	%r122, %r121, 255;
	max.s32 	%r123, %r122, 0;
	st.global.u8 	[%rd37], %r123;
$L__BB0_37:
	add.s32 	%r124, %r41, 34;
	setp.lt.s32 	%p85, %r124, %r34;
	selp.b64 	%rd236, %rd2, 0, %p85;
	add.s64 	%rd38, %rd36, %rd236;
	setp.ge.s32 	%p86, %r22, %r34;
	add.s64 	%rd39, %rd37, %rd2;
	ld.global.u8 	%rs51, [%rd38];
	cvt.rn.f32.u16 	%f324, %rs51;
	mul.f32 	%f325, %f897, %f84;
	fma.rn.f32 	%f1472, %f896, %f72, %f325;
	add.f32 	%f1473, %f1472, %f289;
	mul.f32 	%f326, %f898, %f97;
	add.f32 	%f1474, %f1473, %f326;
	add.f32 	%f1475, %f1474, %f254;
	mul.f32 	%f327, %f899, %f110;
	add.f32 	%f1476, %f1475, %f327;
	fma.rn.f32 	%f1477, %f899, %f48, %f1476;
	mul.f32 	%f328, %f900, %f124;
	add.f32 	%f1478, %f1477, %f328;
	fma.rn.f32 	%f1479, %f900, %f47, %f1478;
	mul.f32 	%f329, %f901, %f138;
	add.f32 	%f1480, %f1479, %f329;
	fma.rn.f32 	%f1481, %f901, %f46, %f1480;
	mul.f32 	%f330, %f902, %f153;
	add.f32 	%f1482, %f1481, %f330;
	fma.rn.f32 	%f1483, %f902, %f45, %f1482;
	mul.f32 	%f331, %f903, %f168;
	add.f32 	%f1484, %f1483, %f331;
	fma.rn.f32 	%f1485, %f903, %f44, %f1484;
	mul.f32 	%f332, %f904, %f184;
	add.f32 	%f1486, %f1485, %f332;
	fma.rn.f32 	%f1487, %f904, %f43, %f1486;
	mul.f32 	%f333, %f905, %f200;
	add.f32 	%f1488, %f1487, %f333;
	fma.rn.f32 	%f1489, %f905, %f42, %f1488;
	mul.f32 	%f334, %f906, %f217;
	add.f32 	%f1490, %f1489, %f334;
	fma.rn.f32 	%f1491, %f906, %f41, %f1490;
	mul.f32 	%f335, %f907, %f234;
	add.f32 	%f1492, %f1491, %f335;
	fma.rn.f32 	%f1493, %f907, %f40, %f1492;
	mul.f32 	%f336, %f908, %f252;
	add.f32 	%f1494, %f1493, %f336;
	fma.rn.f32 	%f1495, %f908, %f39, %f1494;
	mul.f32 	%f337, %f909, %f270;
	add.f32 	%f1496, %f1495, %f337;
	fma.rn.f32 	%f1497, %f909, %f38, %f1496;
	mul.f32 	%f338, %f910, %f288;
	add.f32 	%f1498, %f1497, %f338;
	fma.rn.f32 	%f1499, %f910, %f37, %f1498;
	mul.f32 	%f339, %f911, %f306;
	add.f32 	%f1500, %f1499, %f339;
	fma.rn.f32 	%f1501, %f911, %f36, %f1500;
	mul.f32 	%f340, %f912, %f324;
	add.f32 	%f1502, %f1501, %f340;
	fma.rn.f32 	%f341, %f912, %f35, %f1502;
	@%p86 bra 	$L__BB0_39;
	cvt.rzi.s32.f32 	%r126, %f341;
	min.s32 	%r127, %r126, 255;
	max.s32 	%r128, %r127, 0;
	st.global.u8 	[%rd39], %r128;
$L__BB0_39:
	add.s32 	%r129, %r41, 35;
	setp.lt.s32 	%p87, %r129, %r34;
	selp.b64 	%rd237, %rd2, 0, %p87;
	add.s64 	%rd40, %rd38, %rd237;
	setp.ge.s32 	%p88, %r23, %r34;
	add.s64 	%rd41, %rd39, %rd2;
	ld.global.u8 	%rs52, [%rd40];
	cvt.rn.f32.u16 	%f342, %rs52;
	mul.f32 	%f343, %f897, %f97;
	fma.rn.f32 	%f1503, %f896, %f84, %f343;
	add.f32 	%f1504, %f1503, %f307;
	mul.f32 	%f344, %f898, %f110;
	add.f32 	%f1505, %f1504, %f344;
	add.f32 	%f1506, %f1505, %f272;
	mul.f32 	%f345, %f899, %f124;
	add.f32 	%f1507, %f1506, %f345;
	add.f32 	%f1508, %f1507, %f237;
	mul.f32 	%f346, %f900, %f138;
	add.f32 	%f1509, %f1508, %f346;
	fma.rn.f32 	%f1510, %f900, %f48, %f1509;
	mul.f32 	%f347, %f901, %f153;
	add.f32 	%f1511, %f1510, %f347;
	fma.rn.f32 	%f1512, %f901, %f47, %f1511;
	mul.f32 	%f348, %f902, %f168;
	add.f32 	%f1513, %f1512, %f348;
	fma.rn.f32 	%f1514, %f902, %f46, %f1513;
	mul.f32 	%f349, %f903, %f184;
	add.f32 	%f1515, %f1514, %f349;
	fma.rn.f32 	%f1516, %f903, %f45, %f1515;
	mul.f32 	%f350, %f904, %f200;
	add.f32 	%f1517, %f1516, %f350;
	fma.rn.f32 	%f1518, %f904, %f44, %f1517;
	mul.f32 	%f351, %f905, %f217;
	add.f32 	%f1519, %f1518, %f351;
	fma.rn.f32 	%f1520, %f905, %f43, %f1519;
	mul.f32 	%f352, %f906, %f234;
	add.f32 	%f1521, %f1520, %f352;
	fma.rn.f32 	%f1522, %f906, %f42, %f1521;
	mul.f32 	%f353, %f907, %f252;
	add.f32 	%f1523, %f1522, %f353;
	fma.rn.f32 	%f1524, %f907, %f41, %f1523;
	mul.f32 	%f354, %f908, %f270;
	add.f32 	%f1525, %f1524, %f354;
	fma.rn.f32 	%f1526, %f908, %f40, %f1525;
	mul.f32 	%f355, %f909, %f288;
	add.f32 	%f1527, %f1526, %f355;
	fma.rn.f32 	%f1528, %f909, %f39, %f1527;
	mul.f32 	%f356, %f910, %f306;
	add.f32 	%f1529, %f1528, %f356;
	fma.rn.f32 	%f1530, %f910, %f38, %f1529;
	mul.f32 	%f357, %f911, %f324;
	add.f32 	%f1531, %f1530, %f357;
	fma.rn.f32 	%f1532, %f911, %f37, %f1531;
	mul.f32 	%f358, %f912, %f342;
	add.f32 	%f1533, %f1532, %f358;
	fma.rn.f32 	%f359, %f912, %f36, %f1533;
	@%p88 bra 	$L__BB0_41;
	cvt.rzi.s32.f32 	%r131, %f359;
	min.s32 	%r132, %r131, 255;
	max.s32 	%r133, %r132, 0;
	st.global.u8 	[%rd41], %r133;
$L__BB0_41:
	mov.u32 	%r134, %ctaid.y;
	shl.b32 	%r135, %r134, 6;
	mov.u32 	%r136, %tid.y;
	add.s32 	%r137, %r135, %r136;
	add.s32 	%r138, %r137, 36;
	setp.lt.s32 	%p89, %r138, %r34;
	cvt.s64.s32 	%rd238, %r33;
	selp.b64 	%rd239, %rd238, 0, %p89;
	add.s64 	%rd42, %rd40, %rd239;
	add.s32 	%r139, %r137, 20;
	setp.ge.s32 	%p90, %r139, %r34;
	add.s64 	%rd43, %rd41, %rd238;
	ld.global.u8 	%rs53, [%rd42];
	cvt.rn.f32.u16 	%f360, %rs53;
	mul.f32 	%f361, %f897, %f110;
	fma.rn.f32 	%f1534, %f896, %f97, %f361;
	add.f32 	%f1535, %f1534, %f325;
	mul.f32 	%f362, %f898, %f124;
	add.f32 	%f1536, %f1535, %f362;
	add.f32 	%f1537, %f1536, %f290;
	mul.f32 	%f363, %f899, %f138;
	add.f32 	%f1538, %f1537, %f363;
	add.f32 	%f1539, %f1538, %f255;
	mul.f32 	%f364, %f900, %f153;
	add.f32 	%f1540, %f1539, %f364;
	add.f32 	%f1541, %f1540, %f220;
	mul.f32 	%f365, %f901, %f168;
	add.f32 	%f1542, %f1541, %f365;
	fma.rn.f32 	%f1543, %f901, %f48, %f1542;
	mul.f32 	%f366, %f902, %f184;
	add.f32 	%f1544, %f1543, %f366;
	fma.rn.f32 	%f1545, %f902, %f47, %f1544;
	mul.f32 	%f367, %f903, %f200;
	add.f32 	%f1546, %f1545, %f367;
	fma.rn.f32 	%f1547, %f903, %f46, %f1546;
	mul.f32 	%f368, %f904, %f217;
	add.f32 	%f1548, %f1547, %f368;
	fma.rn.f32 	%f1549, %f904, %f45, %f1548;
	mul.f32 	%f369, %f905, %f234;
	add.f32 	%f1550, %f1549, %f369;
	fma.rn.f32 	%f1551, %f905, %f44, %f1550;
	mul.f32 	%f370, %f906, %f252;
	add.f32 	%f1552, %f1551, %f370;
	fma.rn.f32 	%f1553, %f906, %f43, %f1552;
	mul.f32 	%f371, %f907, %f270;
	add.f32 	%f1554, %f1553, %f371;
	fma.rn.f32 	%f1555, %f907, %f42, %f1554;
	mul.f32 	%f372, %f908, %f288;
	add.f32 	%f1556, %f1555, %f372;
	fma.rn.f32 	%f1557, %f908, %f41, %f1556;
	mul.f32 	%f373, %f909, %f306;
	add.f32 	%f1558, %f1557, %f373;
	fma.rn.f32 	%f1559, %f909, %f40, %f1558;
	mul.f32 	%f374, %f910, %f324;
	add.f32 	%f1560, %f1559, %f374;
	fma.rn.f32 	%f1561, %f910, %f39, %f1560;
	mul.f32 	%f375, %f911, %f342;
	add.f32 	%f1562, %f1561, %f375;
	fma.rn.f32 	%f1563, %f911, %f38, %f1562;
	mul.f32 	%f376, %f912, %f360;
	add.f32 	%f1564, %f1563, %f376;
	fma.rn.f32 	%f377, %f912, %f37, %f1564;
	@%p90 bra 	$L__BB0_43;
	cvt.rzi.s32.f32 	%r140, %f377;
	min.s32 	%r141, %r140, 255;
	max.s32 	%r142, %r141, 0;
	st.global.u8 	[%rd43], %r142;
$L__BB0_43:
	mov.u32 	%r143, %ctaid.y;
	shl.b32 	%r144, %r143, 6;
	mov.u32 	%r145, %tid.y;
	add.s32 	%r146, %r144, %r145;
	add.s32 	%r147, %r146, 37;
	setp.lt.s32 	%p91, %r147, %r34;
	cvt.s64.s32 	%rd240, %r33;
	selp.b64 	%rd241, %rd240, 0, %p91;
	add.s64 	%rd44, %rd42, %rd241;
	add.s32 	%r148, %r146, 21;
	setp.ge.s32 	%p92, %r148, %r34;
	add.s64 	%rd45, %rd43, %rd240;
	ld.global.u8 	%rs54, [%rd44];
	cvt.rn.f32.u16 	%f378, %rs54;
	mul.f32 	%f379, %f897, %f124;
	fma.rn.f32 	%f1565, %f896, %f110, %f379;
	add.f32 	%f1566, %f1565, %f343;
	mul.f32 	%f380, %f898, %f138;
	add.f32 	%f1567, %f1566, %f380;
	add.f32 	%f1568, %f1567, %f308;
	mul.f32 	%f381, %f899, %f153;
	add.f32 	%f1569, %f1568, %f381;
	add.f32 	%f1570, %f1569, %f273;
	mul.f32 	%f382, %f900, %f168;
	add.f32 	%f1571, %f1570, %f382;
	add.f32 	%f1572, %f1571, %f238;
	mul.f32 	%f383, %f901, %f184;
	add.f32 	%f1573, %f1572, %f383;
	add.f32 	%f1574, %f1573, %f204;
	mul.f32 	%f384, %f902, %f200;
	add.f32 	%f1575, %f1574, %f384;
	fma.rn.f32 	%f1576, %f902, %f48, %f1575;
	mul.f32 	%f385, %f903, %f217;
	add.f32 	%f1577, %f1576, %f385;
	fma.rn.f32 	%f1578, %f903, %f47, %f1577;
	mul.f32 	%f386, %f904, %f234;
	add.f32 	%f1579, %f1578, %f386;
	fma.rn.f32 	%f1580, %f904, %f46, %f1579;
	mul.f32 	%f387, %f905, %f252;
	add.f32 	%f1581, %f1580, %f387;
	fma.rn.f32 	%f1582, %f905, %f45, %f1581;
	mul.f32 	%f388, %f906, %f270;
	add.f32 	%f1583, %f1582, %f388;
	fma.rn.f32 	%f1584, %f906, %f44, %f1583;
	mul.f32 	%f389, %f907, %f288;
	add.f32 	%f1585, %f1584, %f389;
	fma.rn.f32 	%f1586, %f907, %f43, %f1585;
	mul.f32 	%f390, %f908, %f306;
	add.f32 	%f1587, %f1586, %f390;
	fma.rn.f32 	%f1588, %f908, %f42, %f1587;
	mul.f32 	%f391, %f909, %f324;
	add.f32 	%f1589, %f1588, %f391;
	fma.rn.f32 	%f1590, %f909, %f41, %f1589;
	mul.f32 	%f392, %f910, %f342;
	add.f32 	%f1591, %f1590, %f392;
	fma.rn.f32 	%f1592, %f910, %f40, %f1591;
	mul.f32 	%f393, %f911, %f360;
	add.f32 	%f1593, %f1592, %f393;
	fma.rn.f32 	%f1594, %f911, %f39, %f1593;
	mul.f32 	%f394, %f912, %f378;
	add.f32 	%f1595, %f1594, %f394;
	fma.rn.f32 	%f395, %f912, %f38, %f1595;
	@%p92 bra 	$L__BB0_45;
	cvt.rzi.s32.f32 	%r149, %f395;
	min.s32 	%r150, %r149, 255;
	max.s32 	%r151, %r150, 0;
	st.global.u8 	[%rd45], %r151;
$L__BB0_45:
	mov.u32 	%r152, %ctaid.y;
	shl.b32 	%r153, %r152, 6;
	mov.u32 	%r154, %tid.y;
	add.s32 	%r155, %r153, %r154;
	add.s32 	%r156, %r155, 38;
	setp.lt.s32 	%p93, %r156, %r34;
	cvt.s64.s32 	%rd242, %r33;
	selp.b64 	%rd243, %rd242, 0, %p93;
	add.s64 	%rd46, %rd44, %rd243;
	add.s32 	%r157, %r155, 22;
	setp.ge.s32 	%p94, %r157, %r34;
	add.s64 	%rd47, %rd45, %rd242;
	ld.global.u8 	%rs55, [%rd46];
	cvt.rn.f32.u16 	%f396, %rs55;
	mul.f32 	%f397, %f897, %f138;
	fma.rn.f32 	%f1596, %f896, %f124, %f397;
	add.f32 	%f1597, %f1596, %f361;
	mul.f32 	%f398, %f898, %f153;
	add.f32 	%f1598, %f1597, %f398;
	add.f32 	%f1599, %f1598, %f326;
	mul.f32 	%f399, %f899, %f168;
	add.f32 	%f1600, %f1599, %f399;
	add.f32 	%f1601, %f1600, %f291;
	mul.f32 	%f400, %f900, %f184;
	add.f32 	%f1602, %f1601, %f400;
	add.f32 	%f1603, %f1602, %f256;
	mul.f32 	%f401, %f901, %f200;
	add.f32 	%f1604, %f1603, %f401;
	add.f32 	%f1605, %f1604, %f221;
	mul.f32 	%f402, %f902, %f217;
	add.f32 	%f1606, %f1605, %f402;
	add.f32 	%f1607, %f1606, %f188;
	mul.f32 	%f403, %f903, %f234;
	add.f32 	%f1608, %f1607, %f403;
	fma.rn.f32 	%f1609, %f903, %f48, %f1608;
	mul.f32 	%f404, %f904, %f252;
	add.f32 	%f1610, %f1609, %f404;
	fma.rn.f32 	%f1611, %f904, %f47, %f1610;
	mul.f32 	%f405, %f905, %f270;
	add.f32 	%f1612, %f1611, %f405;
	fma.rn.f32 	%f1613, %f905, %f46, %f1612;
	mul.f32 	%f406, %f906, %f288;
	add.f32 	%f1614, %f1613, %f406;
	fma.rn.f32 	%f1615, %f906, %f45, %f1614;
	mul.f32 	%f407, %f907, %f306;
	add.f32 	%f1616, %f1615, %f407;
	fma.rn.f32 	%f1617, %f907, %f44, %f1616;
	mul.f32 	%f408, %f908, %f324;
	add.f32 	%f1618, %f1617, %f408;
	fma.rn.f32 	%f1619, %f908, %f43, %f1618;
	mul.f32 	%f409, %f909, %f342;
	add.f32 	%f1620, %f1619, %f409;
	fma.rn.f32 	%f1621, %f909, %f42, %f1620;
	mul.f32 	%f410, %f910, %f360;
	add.f32 	%f1622, %f1621, %f410;
	fma.rn.f32 	%f1623, %f910, %f41, %f1622;
	mul.f32 	%f411, %f911, %f378;
	add.f32 	%f1624, %f1623, %f411;
	fma.rn.f32 	%f1625, %f911, %f40, %f1624;
	mul.f32 	%f412, %f912, %f396;
	add.f32 	%f1626, %f1625, %f412;
	fma.rn.f32 	%f413, %f912, %f39, %f1626;
	@%p94 bra 	$L__BB0_47;
	cvt.rzi.s32.f32 	%r158, %f413;
	min.s32 	%r159, %r158, 255;
	max.s32 	%r160, %r159, 0;
	st.global.u8 	[%rd47], %r160;
$L__BB0_47:
	mov.u32 	%r161, %ctaid.y;
	shl.b32 	%r162, %r161, 6;
	mov.u32 	%r163, %tid.y;
	add.s32 	%r164, %r162, %r163;
	add.s32 	%r165, %r164, 39;
	setp.lt.s32 	%p95, %r165, %r34;
	cvt.s64.s32 	%rd244, %r33;
	selp.b64 	%rd245, %rd244, 0, %p95;
	add.s64 	%rd48, %rd46, %rd245;
	add.s32 	%r166, %r164, 23;
	setp.ge.s32 	%p96, %r166, %r34;
	add.s64 	%rd49, %rd47, %rd244;
	ld.global.u8 	%rs56, [%rd48];
	cvt.rn.f32.u16 	%f414, %rs56;
	mul.f32 	%f415, %f897, %f153;
	fma.rn.f32 	%f1627, %f896, %f138, %f415;
	add.f32 	%f1628, %f1627, %f379;
	mul.f32 	%f416, %f898, %f168;
	add.f32 	%f1629, %f1628, %f416;
	add.f32 	%f1630, %f1629, %f344;
	mul.f32 	%f417, %f899, %f184;
	add.f32 	%f1631, %f1630, %f417;
	add.f32 	%f1632, %f1631, %f309;
	mul.f32 	%f418, %f900, %f200;
	add.f32 	%f1633, %f1632, %f418;
	add.f32 	%f1634, %f1633, %f274;
	mul.f32 	%f419, %f901, %f217;
	add.f32 	%f1635, %f1634, %f419;
	add.f32 	%f1636, %f1635, %f239;
	mul.f32 	%f420, %f902, %f234;
	add.f32 	%f1637, %f1636, %f420;
	add.f32 	%f1638, %f1637, %f205;
	mul.f32 	%f421, %f903, %f252;
	add.f32 	%f1639, %f1638, %f421;
	add.f32 	%f1640, %f1639, %f173;
	mul.f32 	%f422, %f904, %f270;
	add.f32 	%f1641, %f1640, %f422;
	fma.rn.f32 	%f1642, %f904, %f48, %f1641;
	mul.f32 	%f423, %f905, %f288;
	add.f32 	%f1643, %f1642, %f423;
	fma.rn.f32 	%f1644, %f905, %f47, %f1643;
	mul.f32 	%f424, %f906, %f306;
	add.f32 	%f1645, %f1644, %f424;
	fma.rn.f32 	%f1646, %f906, %f46, %f1645;
	mul.f32 	%f425, %f907, %f324;
	add.f32 	%f1647, %f1646, %f425;
	fma.rn.f32 	%f1648, %f907, %f45, %f1647;
	mul.f32 	%f426, %f908, %f342;
	add.f32 	%f1649, %f1648, %f426;
	fma.rn.f32 	%f1650, %f908, %f44, %f1649;
	mul.f32 	%f427, %f909, %f360;
	add.f32 	%f1651, %f1650, %f427;
	fma.rn.f32 	%f1652, %f909, %f43, %f1651;
	mul.f32 	%f428, %f910, %f378;
	add.f32 	%f1653, %f1652, %f428;
	fma.rn.f32 	%f1654, %f910, %f42, %f1653;
	mul.f32 	%f429, %f911, %f396;
	add.f32 	%f1655, %f1654, %f429;
	fma.rn.f32 	%f1656, %f911, %f41, %f1655;
	mul.f32 	%f430, %f912, %f414;
	add.f32 	%f1657, %f1656, %f430;
	fma.rn.f32 	%f431, %f912, %f40, %f1657;
	@%p96 bra 	$L__BB0_49;
	cvt.rzi.s32.f32 	%r167, %f431;
	min.s32 	%r168, %r167, 255;
	max.s32 	%r169, %r168, 0;
	st.global.u8 	[%rd49], %r169;
$L__BB0_49:
	mov.u32 	%r170, %ctaid.y;
	shl.b32 	%r171, %r170, 6;
	mov.u32 	%r172, %tid.y;
	add.s32 	%r173, %r171, %r172;
	add.s32 	%r174, %r173, 40;
	setp.lt.s32 	%p97, %r174, %r34;
	cvt.s64.s32 	%rd246, %r33;
	selp.b64 	%rd247, %rd246, 0, %p97;
	add.s64 	%rd50, %rd48, %rd247;
	add.s32 	%r175, %r173, 24;
	setp.ge.s32 	%p98, %r175, %r34;
	add.s64 	%rd51, %rd49, %rd246;
	ld.global.u8 	%rs57, [%rd50];
	cvt.rn.f32.u16 	%f432, %rs57;
	mul.f32 	%f433, %f897, %f168;
	fma.rn.f32 	%f1658, %f896, %f153, %f433;
	add.f32 	%f1659, %f1658, %f397;
	mul.f32 	%f434, %f898, %f184;
	add.f32 	%f1660, %f1659, %f434;
	add.f32 	%f1661, %f1660, %f362;
	mul.f32 	%f435, %f899, %f200;
	add.f32 	%f1662, %f1661, %f435;
	add.f32 	%f1663, %f1662, %f327;
	mul.f32 	%f436, %f900, %f217;
	add.f32 	%f1664, %f1663, %f436;
	add.f32 	%f1665, %f1664, %f292;
	mul.f32 	%f437, %f901, %f234;
	add.f32 	%f1666, %f1665, %f437;
	add.f32 	%f1667, %f1666, %f257;
	mul.f32 	%f438, %f902, %f252;
	add.f32 	%f1668, %f1667, %f438;
	add.f32 	%f1669, %f1668, %f222;
	mul.f32 	%f439, %f903, %f270;
	add.f32 	%f1670, %f1669, %f439;
	add.f32 	%f1671, %f1670, %f189;
	mul.f32 	%f440, %f904, %f288;
	add.f32 	%f1672, %f1671, %f440;
	add.f32 	%f1673, %f1672, %f158;
	mul.f32 	%f441, %f905, %f306;
	add.f32 	%f1674, %f1673, %f441;
	fma.rn.f32 	%f1675, %f905, %f48, %f1674;
	mul.f32 	%f442, %f906, %f324;
	add.f32 	%f1676, %f1675, %f442;
	fma.rn.f32 	%f1677, %f906, %f47, %f1676;
	mul.f32 	%f443, %f907, %f342;
	add.f32 	%f1678, %f1677, %f443;
	fma.rn.f32 	%f1679, %f907, %f46, %f1678;
	mul.f32 	%f444, %f908, %f360;
	add.f32 	%f1680, %f1679, %f444;
	fma.rn.f32 	%f1681, %f908, %f45, %f1680;
	mul.f32 	%f445, %f909, %f378;
	add.f32 	%f1682, %f1681, %f445;
	fma.rn.f32 	%f1683, %f909, %f44, %f1682;
	mul.f32 	%f446, %f910, %f396;
	add.f32 	%f1684, %f1683, %f446;
	fma.rn.f32 	%f1685, %f910, %f43, %f1684;
	mul.f32 	%f447, %f911, %f414;
	add.f32 	%f1686, %f1685, %f447;
	fma.rn.f32 	%f1687, %f911, %f42, %f1686;
	mul.f32 	%f448, %f912, %f432;
	add.f32 	%f1688, %f1687, %f448;
	fma.rn.f32 	%f449, %f912, %f41, %f1688;
	@%p98 bra 	$L__BB0_51;
	cvt.rzi.s32.f32 	%r176, %f449;
	min.s32 	%r177, %r176, 255;
	max.s32 	%r178, %r177, 0;
	st.global.u8 	[%rd51], %r178;
$L__BB0_51:
	mov.u32 	%r179, %ctaid.y;
	shl.b32 	%r180, %r179, 6;
	mov.u32 	%r181, %tid.y;
	add.s32 	%r182, %r180, %r181;
	add.s32 	%r183, %r182, 41;
	setp.lt.s32 	%p99, %r183, %r34;
	cvt.s64.s32 	%rd248, %r33;
	selp.b64 	%rd249, %rd248, 0, %p99;
	add.s64 	%rd52, %rd50, %rd249;
	add.s32 	%r184, %r182, 25;
	setp.ge.s32 	%p100, %r184, %r34;
	add.s64 	%rd53, %rd51, %rd248;
	ld.global.u8 	%rs58, [%rd52];
	cvt.rn.f32.u16 	%f450, %rs58;
	mul.f32 	%f451, %f897, %f184;
	fma.rn.f32 	%f1689, %f896, %f168, %f451;
	add.f32 	%f1690, %f1689, %f415;
	mul.f32 	%f452, %f898, %f200;
	add.f32 	%f1691, %f1690, %f452;
	add.f32 	%f1692, %f1691, %f380;
	mul.f32 	%f453, %f899, %f217;
	add.f32 	%f1693, %f1692, %f453;
	add.f32 	%f1694, %f1693, %f345;
	mul.f32 	%f454, %f900, %f234;
	add.f32 	%f1695, %f1694, %f454;
	add.f32 	%f1696, %f1695, %f310;
	mul.f32 	%f455, %f901, %f252;
	add.f32 	%f1697, %f1696, %f455;
	add.f32 	%f1698, %f1697, %f275;
	mul.f32 	%f456, %f902, %f270;
	add.f32 	%f1699, %f1698, %f456;
	add.f32 	%f1700, %f1699, %f240;
	mul.f32 	%f457, %f903, %f288;
	add.f32 	%f1701, %f1700, %f457;
	add.f32 	%f1702, %f1701, %f206;
	mul.f32 	%f458, %f904, %f306;
	add.f32 	%f1703, %f1702, %f458;
	add.f32 	%f1704, %f1703, %f174;
	mul.f32 	%f459, %f905, %f324;
	add.f32 	%f1705, %f1704, %f459;
	add.f32 	%f1706, %f1705, %f144;
	mul.f32 	%f460, %f906, %f342;
	add.f32 	%f1707, %f1706, %f460;
	fma.rn.f32 	%f1708, %f906, %f48, %f1707;
	mul.f32 	%f461, %f907, %f360;
	add.f32 	%f1709, %f1708, %f461;
	fma.rn.f32 	%f1710, %f907, %f47, %f1709;
	mul.f32 	%f462, %f908, %f378;
	add.f32 	%f1711, %f1710, %f462;
	fma.rn.f32 	%f1712, %f908, %f46, %f1711;
	mul.f32 	%f463, %f909, %f396;
	add.f32 	%f1713, %f1712, %f463;
	fma.rn.f32 	%f1714, %f909, %f45, %f1713;
	mul.f32 	%f464, %f910, %f414;
	add.f32 	%f1715, %f1714, %f464;
	fma.rn.f32 	%f1716, %f910, %f44, %f1715;
	mul.f32 	%f465, %f911, %f432;
	add.f32 	%f1717, %f1716, %f465;
	fma.rn.f32 	%f1718, %f911, %f43, %f1717;
	mul.f32 	%f466, %f912, %f450;
	add.f32 	%f1719, %f1718, %f466;
	fma.rn.f32 	%f467, %f912, %f42, %f1719;
	@%p100 bra 	$L__BB0_53;
	cvt.rzi.s32.f32 	%r185, %f467;
	min.s32 	%r186, %r185, 255;
	max.s32 	%r187, %r186, 0;
	st.global.u8 	[%rd53], %r187;
$L__BB0_53:
	mov.u32 	%r188, %ctaid.y;
	shl.b32 	%r189, %r188, 6;
	mov.u32 	%r190, %tid.y;
	add.s32 	%r191, %r189, %r190;
	add.s32 	%r192, %r191, 42;
	setp.lt.s32 	%p101, %r192, %r34;
	cvt.s64.s32 	%rd250, %r33;
	selp.b64 	%rd251, %rd250, 0, %p101;
	add.s64 	%rd54, %rd52, %rd251;
	add.s32 	%r193, %r191, 26;
	setp.ge.s32 	%p102, %r193, %r34;
	add.s64 	%rd55, %rd53, %rd250;
	ld.global.u8 	%rs59, [%rd54];
	cvt.rn.f32.u16 	%f468, %rs59;
	mul.f32 	%f469, %f897, %f200;
	fma.rn.f32 	%f1720, %f896, %f184, %f469;
	add.f32 	%f1721, %f1720, %f433;
	mul.f32 	%f470, %f898, %f217;
	add.f32 	%f1722, %f1721, %f470;
	add.f32 	%f1723, %f1722, %f398;
	mul.f32 	%f471, %f899, %f234;
	add.f32 	%f1724, %f1723, %f471;
	add.f32 	%f1725, %f1724, %f363;
	mul.f32 	%f472, %f900, %f252;
	add.f32 	%f1726, %f1725, %f472;
	add.f32 	%f1727, %f1726, %f328;
	mul.f32 	%f473, %f901, %f270;
	add.f32 	%f1728, %f1727, %f473;
	add.f32 	%f1729, %f1728, %f293;
	mul.f32 	%f474, %f902, %f288;
	add.f32 	%f1730, %f1729, %f474;
	add.f32 	%f1731, %f1730, %f258;
	mul.f32 	%f475, %f903, %f306;
	add.f32 	%f1732, %f1731, %f475;
	add.f32 	%f1733, %f1732, %f223;
	mul.f32 	%f476, %f904, %f324;
	add.f32 	%f1734, %f1733, %f476;
	add.f32 	%f1735, %f1734, %f190;
	mul.f32 	%f477, %f905, %f342;
	add.f32 	%f1736, %f1735, %f477;
	add.f32 	%f1737, %f1736, %f159;
	mul.f32 	%f478, %f906, %f360;
	add.f32 	%f1738, %f1737, %f478;
	add.f32 	%f1739, %f1738, %f130;
	mul.f32 	%f479, %f907, %f378;
	add.f32 	%f1740, %f1739, %f479;
	fma.rn.f32 	%f1741, %f907, %f48, %f1740;
	mul.f32 	%f480, %f908, %f396;
	add.f32 	%f1742, %f1741, %f480;
	fma.rn.f32 	%f1743, %f908, %f47, %f1742;
	mul.f32 	%f481, %f909, %f414;
	add.f32 	%f1744, %f1743, %f481;
	fma.rn.f32 	%f1745, %f909, %f46, %f1744;
	mul.f32 	%f482, %f910, %f432;
	add.f32 	%f1746, %f1745, %f482;
	fma.rn.f32 	%f1747, %f910, %f45, %f1746;
	mul.f32 	%f483, %f911, %f450;
	add.f32 	%f1748, %f1747, %f483;
	fma.rn.f32 	%f1749, %f911, %f44, %f1748;
	mul.f32 	%f484, %f912, %f468;
	add.f32 	%f1750, %f1749, %f484;
	fma.rn.f32 	%f485, %f912, %f43, %f1750;
	@%p102 bra 	$L__BB0_55;
	cvt.rzi.s32.f32 	%r194, %f485;
	min.s32 	%r195, %r194, 255;
	max.s32 	%r196, %r195, 0;
	st.global.u8 	[%rd55], %r196;
$L__BB0_55:
	mov.u32 	%r197, %ctaid.y;
	shl.b32 	%r198, %r197, 6;
	mov.u32 	%r199, %tid.y;
	add.s32 	%r200, %r198, %r199;
	add.s32 	%r201, %r200, 43;
	setp.lt.s32 	%p103, %r201, %r34;
	cvt.s64.s32 	%rd252, %r33;
	selp.b64 	%rd253, %rd252, 0, %p103;
	add.s64 	%rd56, %rd54, %rd253;
	add.s32 	%r202, %r200, 27;
	setp.ge.s32 	%p104, %r202, %r34;
	add.s64 	%rd57, %rd55, %rd252;
	ld.global.u8 	%rs60, [%rd56];
	cvt.rn.f32.u16 	%f486, %rs60;
	mul.f32 	%f487, %f897, %f217;
	fma.rn.f32 	%f1751, %f896, %f200, %f487;
	add.f32 	%f1752, %f1751, %f451;
	mul.f32 	%f488, %f898, %f234;
	add.f32 	%f1753, %f1752, %f488;
	add.f32 	%f1754, %f1753, %f416;
	mul.f32 	%f489, %f899, %f252;
	add.f32 	%f1755, %f1754, %f489;
	add.f32 	%f1756, %f1755, %f381;
	mul.f32 	%f490, %f900, %f270;
	add.f32 	%f1757, %f1756, %f490;
	add.f32 	%f1758, %f1757, %f346;
	mul.f32 	%f491, %f901, %f288;
	add.f32 	%f1759, %f1758, %f491;
	add.f32 	%f1760, %f1759, %f311;
	mul.f32 	%f492, %f902, %f306;
	add.f32 	%f1761, %f1760, %f492;
	add.f32 	%f1762, %f1761, %f276;
	mul.f32 	%f493, %f903, %f324;
	add.f32 	%f1763, %f1762, %f493;
	add.f32 	%f1764, %f1763, %f241;
	mul.f32 	%f494, %f904, %f342;
	add.f32 	%f1765, %f1764, %f494;
	add.f32 	%f1766, %f1765, %f207;
	mul.f32 	%f495, %f905, %f360;
	add.f32 	%f1767, %f1766, %f495;
	add.f32 	%f1768, %f1767, %f175;
	mul.f32 	%f496, %f906, %f378;
	add.f32 	%f1769, %f1768, %f496;
	add.f32 	%f1770, %f1769, %f145;
	mul.f32 	%f497, %f907, %f396;
	add.f32 	%f1771, %f1770, %f497;
	add.f32 	%f1772, %f1771, %f117;
	mul.f32 	%f498, %f908, %f414;
	add.f32 	%f1773, %f1772, %f498;
	fma.rn.f32 	%f1774, %f908, %f48, %f1773;
	mul.f32 	%f499, %f909, %f432;
	add.f32 	%f1775, %f1774, %f499;
	fma.rn.f32 	%f1776, %f909, %f47, %f1775;
	mul.f32 	%f500, %f910, %f450;
	add.f32 	%f1777, %f1776, %f500;
	fma.rn.f32 	%f1778, %f910, %f46, %f1777;
	mul.f32 	%f501, %f911, %f468;
	add.f32 	%f1779, %f1778, %f501;
	fma.rn.f32 	%f1780, %f911, %f45, %f1779;
	mul.f32 	%f502, %f912, %f486;
	add.f32 	%f1781, %f1780, %f502;
	fma.rn.f32 	%f503, %f912, %f44, %f1781;
	@%p104 bra 	$L__BB0_57;
	cvt.rzi.s32.f32 	%r203, %f503;
	min.s32 	%r204, %r203, 255;
	max.s32 	%r205, %r204, 0;
	st.global.u8 	[%rd57], %r205;
$L__BB0_57:
	mov.u32 	%r206, %ctaid.y;
	shl.b32 	%r207, %r206, 6;
	mov.u32 	%r208, %tid.y;
	add.s32 	%r209, %r207, %r208;
	add.s32 	%r210, %r209, 44;
	setp.lt.s32 	%p105, %r210, %r34;
	cvt.s64.s32 	%rd254, %r33;
	selp.b64 	%rd255, %rd254, 0, %p105;
	add.s64 	%rd58, %rd56, %rd255;
	add.s32 	%r211, %r209, 28;
	setp.ge.s32 	%p106, %r211, %r34;
	add.s64 	%rd59, %rd57, %rd254;
	ld.global.u8 	%rs61, [%rd58];
	cvt.rn.f32.u16 	%f504, %rs61;
	mul.f32 	%f505, %f897, %f234;
	fma.rn.f32 	%f1782, %f896, %f217, %f505;
	add.f32 	%f1783, %f1782, %f469;
	mul.f32 	%f506, %f898, %f252;
	add.f32 	%f1784, %f1783, %f506;
	add.f32 	%f1785, %f1784, %f434;
	mul.f32 	%f507, %f899, %f270;
	add.f32 	%f1786, %f1785, %f507;
	add.f32 	%f1787, %f1786, %f399;
	mul.f32 	%f508, %f900, %f288;
	add.f32 	%f1788, %f1787, %f508;
	add.f32 	%f1789, %f1788, %f364;
	mul.f32 	%f509, %f901, %f306;
	add.f32 	%f1790, %f1789, %f509;
	add.f32 	%f1791, %f1790, %f329;
	mul.f32 	%f510, %f902, %f324;
	add.f32 	%f1792, %f1791, %f510;
	add.f32 	%f1793, %f1792, %f294;
	mul.f32 	%f511, %f903, %f342;
	add.f32 	%f1794, %f1793, %f511;
	add.f32 	%f1795, %f1794, %f259;
	mul.f32 	%f512, %f904, %f360;
	add.f32 	%f1796, %f1795, %f512;
	add.f32 	%f1797, %f1796, %f224;
	mul.f32 	%f513, %f905, %f378;
	add.f32 	%f1798, %f1797, %f513;
	add.f32 	%f1799, %f1798, %f191;
	mul.f32 	%f514, %f906, %f396;
	add.f32 	%f1800, %f1799, %f514;
	add.f32 	%f1801, %f1800, %f160;
	mul.f32 	%f515, %f907, %f414;
	add.f32 	%f1802, %f1801, %f515;
	add.f32 	%f1803, %f1802, %f131;
	mul.f32 	%f516, %f908, %f432;
	add.f32 	%f1804, %f1803, %f516;
	add.f32 	%f1805, %f1804, %f104;
	mul.f32 	%f517, %f909, %f450;
	add.f32 	%f1806, %f1805, %f517;
	fma.rn.f32 	%f1807, %f909, %f48, %f1806;
	mul.f32 	%f518, %f910, %f468;
	add.f32 	%f1808, %f1807, %f518;
	fma.rn.f32 	%f1809, %f910, %f47, %f1808;
	mul.f32 	%f519, %f911, %f486;
	add.f32 	%f1810, %f1809, %f519;
	fma.rn.f32 	%f1811, %f911, %f46, %f1810;
	mul.f32 	%f520, %f912, %f504;
	add.f32 	%f1812, %f1811, %f520;
	fma.rn.f32 	%f521, %f912, %f45, %f1812;
	@%p106 bra 	$L__BB0_59;
	cvt.rzi.s32.f32 	%r212, %f521;
	min.s32 	%r213, %r212, 255;
	max.s32 	%r214, %r213, 0;
	st.global.u8 	[%rd59], %r214;
$L__BB0_59:
	mov.u32 	%r215, %ctaid.y;
	shl.b32 	%r216, %r215, 6;
	mov.u32 	%r217, %tid.y;
	add.s32 	%r218, %r216, %r217;
	add.s32 	%r219, %r218, 45;
	setp.lt.s32 	%p107, %r219, %r34;
	cvt.s64.s32 	%rd256, %r33;
	selp.b64 	%rd257, %rd256, 0, %p107;
	add.s64 	%rd60, %rd58, %rd257;
	add.s32 	%r220, %r218, 29;
	setp.ge.s32 	%p108, %r220, %r34;
	add.s64 	%rd61, %rd59, %rd256;
	ld.global.u8 	%rs62, [%rd60];
	cvt.rn.f32.u16 	%f522, %rs62;
	mul.f32 	%f523, %f897, %f252;
	fma.rn.f32 	%f1813, %f896, %f234, %f523;
	add.f32 	%f1814, %f1813, %f487;
	mul.f32 	%f524, %f898, %f270;
	add.f32 	%f1815, %f1814, %f524;
	add.f32 	%f1816, %f1815, %f452;
	mul.f32 	%f525, %f899, %f288;
	add.f32 	%f1817, %f1816, %f525;
	add.f32 	%f1818, %f1817, %f417;
	mul.f32 	%f526, %f900, %f306;
	add.f32 	%f1819, %f1818, %f526;
	add.f32 	%f1820, %f1819, %f382;
	mul.f32 	%f527, %f901, %f324;
	add.f32 	%f1821, %f1820, %f527;
	add.f32 	%f1822, %f1821, %f347;
	mul.f32 	%f528, %f902, %f342;
	add.f32 	%f1823, %f1822, %f528;
	add.f32 	%f1824, %f1823, %f312;
	mul.f32 	%f529, %f903, %f360;
	add.f32 	%f1825, %f1824, %f529;
	add.f32 	%f1826, %f1825, %f277;
	mul.f32 	%f530, %f904, %f378;
	add.f32 	%f1827, %f1826, %f530;
	add.f32 	%f1828, %f1827, %f242;
	mul.f32 	%f531, %f905, %f396;
	add.f32 	%f1829, %f1828, %f531;
	add.f32 	%f1830, %f1829, %f208;
	mul.f32 	%f532, %f906, %f414;
	add.f32 	%f1831, %f1830, %f532;
	add.f32 	%f1832, %f1831, %f176;
	mul.f32 	%f533, %f907, %f432;
	add.f32 	%f1833, %f1832, %f533;
	add.f32 	%f1834, %f1833, %f146;
	mul.f32 	%f534, %f908, %f450;
	add.f32 	%f1835, %f1834, %f534;
	add.f32 	%f1836, %f1835, %f118;
	mul.f32 	%f535, %f909, %f468;
	add.f32 	%f1837, %f1836, %f535;
	add.f32 	%f1838, %f1837, %f92;
	mul.f32 	%f536, %f910, %f486;
	add.f32 	%f1839, %f1838, %f536;
	fma.rn.f32 	%f1840, %f910, %f48, %f1839;
	mul.f32 	%f537, %f911, %f504;
	add.f32 	%f1841, %f1840, %f537;
	fma.rn.f32 	%f1842, %f911, %f47, %f1841;
	mul.f32 	%f538, %f912, %f522;
	add.f32 	%f1843, %f1842, %f538;
	fma.rn.f32 	%f539, %f912, %f46, %f1843;
	@%p108 bra 	$L__BB0_61;
	cvt.rzi.s32.f32 	%r221, %f539;
	min.s32 	%r222, %r221, 255;
	max.s32 	%r223, %r222, 0;
	st.global.u8 	[%rd61], %r223;
$L__BB0_61:
	mov.u32 	%r224, %ctaid.y;
	shl.b32 	%r225, %r224, 6;
	mov.u32 	%r226, %tid.y;
	add.s32 	%r227, %r225, %r226;
	add.s32 	%r228, %r227, 46;
	setp.lt.s32 	%p109, %r228, %r34;
	cvt.s64.s32 	%rd258, %r33;
	selp.b64 	%rd259, %rd258, 0, %p109;
	add.s64 	%rd62, %rd60, %rd259;
	add.s32 	%r229, %r227, 30;
	setp.ge.s32 	%p110, %r229, %r34;
	add.s64 	%rd63, %rd61, %rd258;
	ld.global.u8 	%rs63, [%rd62];
	cvt.rn.f32.u16 	%f540, %rs63;
	mul.f32 	%f541, %f897, %f270;
	fma.rn.f32 	%f1844, %f896, %f252, %f541;
	add.f32 	%f1845, %f1844, %f505;
	mul.f32 	%f542, %f898, %f288;
	add.f32 	%f1846, %f1845, %f542;
	add.f32 	%f1847, %f1846, %f470;
	mul.f32 	%f543, %f899, %f306;
	add.f32 	%f1848, %f1847, %f543;
	add.f32 	%f1849, %f1848, %f435;
	mul.f32 	%f544, %f900, %f324;
	add.f32 	%f1850, %f1849, %f544;
	add.f32 	%f1851, %f1850, %f400;
	mul.f32 	%f545, %f901, %f342;
	add.f32 	%f1852, %f1851, %f545;
	add.f32 	%f1853, %f1852, %f365;
	mul.f32 	%f546, %f902, %f360;
	add.f32 	%f1854, %f1853, %f546;
	add.f32 	%f1855, %f1854, %f330;
	mul.f32 	%f547, %f903, %f378;
	add.f32 	%f1856, %f1855, %f547;
	add.f32 	%f1857, %f1856, %f295;
	mul.f32 	%f548, %f904, %f396;
	add.f32 	%f1858, %f1857, %f548;
	add.f32 	%f1859, %f1858, %f260;
	mul.f32 	%f549, %f905, %f414;
	add.f32 	%f1860, %f1859, %f549;
	add.f32 	%f1861, %f1860, %f225;
	mul.f32 	%f550, %f906, %f432;
	add.f32 	%f1862, %f1861, %f550;
	add.f32 	%f1863, %f1862, %f192;
	mul.f32 	%f551, %f907, %f450;
	add.f32 	%f1864, %f1863, %f551;
	add.f32 	%f1865, %f1864, %f161;
	mul.f32 	%f552, %f908, %f468;
	add.f32 	%f1866, %f1865, %f552;
	add.f32 	%f1867, %f1866, %f132;
	mul.f32 	%f553, %f909, %f486;
	add.f32 	%f1868, %f1867, %f553;
	add.f32 	%f1869, %f1868, %f105;
	mul.f32 	%f554, %f910, %f504;
	add.f32 	%f1870, %f1869, %f554;
	add.f32 	%f1871, %f1870, %f80;
	mul.f32 	%f555, %f911, %f522;
	add.f32 	%f1872, %f1871, %f555;
	fma.rn.f32 	%f1873, %f911, %f48, %f1872;
	mul.f32 	%f556, %f912, %f540;
	add.f32 	%f1874, %f1873, %f556;
	fma.rn.f32 	%f557, %f912, %f47, %f1874;
	@%p110 bra 	$L__BB0_63;
	cvt.rzi.s32.f32 	%r230, %f557;
	min.s32 	%r231, %r230, 255;
	max.s32 	%r232, %r231, 0;
	st.global.u8 	[%rd63], %r232;
$L__BB0_63:
	mov.u32 	%r233, %ctaid.y;
	shl.b32 	%r234, %r233, 6;
	mov.u32 	%r235, %tid.y;
	add.s32 	%r236, %r234, %r235;
	add.s32 	%r237, %r236, 47;
	setp.lt.s32 	%p111, %r237, %r34;
	cvt.s64.s32 	%rd260, %r33;
	selp.b64 	%rd261, %rd260, 0, %p111;
	add.s64 	%rd64, %rd62, %rd261;
	add.s32 	%r238, %r236, 31;
	setp.ge.s32 	%p112, %r238, %r34;
	add.s64 	%rd65, %rd63, %rd260;
	ld.global.u8 	%rs64, [%rd64];
	cvt.rn.f32.u16 	%f558, %rs64;
	mul.f32 	%f559, %f897, %f288;
	fma.rn.f32 	%f1875, %f896, %f270, %f559;
	add.f32 	%f1876, %f1875, %f523;
	mul.f32 	%f560, %f898, %f306;
	add.f32 	%f1877, %f1876, %f560;
	add.f32 	%f1878, %f1877, %f488;
	mul.f32 	%f561, %f899, %f324;
	add.f32 	%f1879, %f1878, %f561;
	add.f32 	%f1880, %f1879, %f453;
	mul.f32 	%f562, %f900, %f342;
	add.f32 	%f1881, %f1880, %f562;
	add.f32 	%f1882, %f1881, %f418;
	mul.f32 	%f563, %f901, %f360;
	add.f32 	%f1883, %f1882, %f563;
	add.f32 	%f1884, %f1883, %f383;
	mul.f32 	%f564, %f902, %f378;
	add.f32 	%f1885, %f1884, %f564;
	add.f32 	%f1886, %f1885, %f348;
	mul.f32 	%f565, %f903, %f396;
	add.f32 	%f1887, %f1886, %f565;
	add.f32 	%f1888, %f1887, %f313;
	mul.f32 	%f566, %f904, %f414;
	add.f32 	%f1889, %f1888, %f566;
	add.f32 	%f1890, %f1889, %f278;
	mul.f32 	%f567, %f905, %f432;
	add.f32 	%f1891, %f1890, %f567;
	add.f32 	%f1892, %f1891, %f243;
	mul.f32 	%f568, %f906, %f450;
	add.f32 	%f1893, %f1892, %f568;
	add.f32 	%f1894, %f1893, %f209;
	mul.f32 	%f569, %f907, %f468;
	add.f32 	%f1895, %f1894, %f569;
	add.f32 	%f1896, %f1895, %f177;
	mul.f32 	%f570, %f908, %f486;
	add.f32 	%f1897, %f1896, %f570;
	add.f32 	%f1898, %f1897, %f147;
	mul.f32 	%f571, %f909, %f504;
	add.f32 	%f1899, %f1898, %f571;
	add.f32 	%f1900, %f1899, %f119;
	mul.f32 	%f572, %f910, %f522;
	add.f32 	%f1901, %f1900, %f572;
	add.f32 	%f1902, %f1901, %f93;
	mul.f32 	%f573, %f911, %f540;
	add.f32 	%f1903, %f1902, %f573;
	add.f32 	%f1904, %f1903, %f69;
	mul.f32 	%f574, %f912, %f558;
	add.f32 	%f1905, %f1904, %f574;
	fma.rn.f32 	%f575, %f912, %f48, %f1905;
	@%p112 bra 	$L__BB0_65;
	cvt.rzi.s32.f32 	%r239, %f575;
	min.s32 	%r240, %r239, 255;
	max.s32 	%r241, %r240, 0;
	st.global.u8 	[%rd65], %r241;
$L__BB0_65:
	mov.u32 	%r242, %ctaid.y;
	shl.b32 	%r243, %r242, 6;
	mov.u32 	%r244, %tid.y;
	add.s32 	%r245, %r243, %r244;
	add.s32 	%r246, %r245, 48;
	setp.lt.s32 	%p113, %r246, %r34;
	cvt.s64.s32 	%rd262, %r33;
	selp.b64 	%rd263, %rd262, 0, %p113;
	add.s64 	%rd66, %rd64, %rd263;
	add.s32 	%r247, %r245, 32;
	setp.ge.s32 	%p114, %r247, %r34;
	add.s64 	%rd67, %rd65, %rd262;
	ld.global.u8 	%rs65, [%rd66];
	cvt.rn.f32.u16 	%f576, %rs65;
	mul.f32 	%f577, %f897, %f306;
	fma.rn.f32 	%f1906, %f896, %f288, %f577;
	add.f32 	%f1907, %f1906, %f541;
	mul.f32 	%f578, %f898, %f324;
	add.f32 	%f1908, %f1907, %f578;
	add.f32 	%f1909, %f1908, %f506;
	mul.f32 	%f579, %f899, %f342;
	add.f32 	%f1910, %f1909, %f579;
	add.f32 	%f1911, %f1910, %f471;
	mul.f32 	%f580, %f900, %f360;
	add.f32 	%f1912, %f1911, %f580;
	add.f32 	%f1913, %f1912, %f436;
	mul.f32 	%f581, %f901, %f378;
	add.f32 	%f1914, %f1913, %f581;
	add.f32 	%f1915, %f1914, %f401;
	mul.f32 	%f582, %f902, %f396;
	add.f32 	%f1916, %f1915, %f582;
	add.f32 	%f1917, %f1916, %f366;
	mul.f32 	%f583, %f903, %f414;
	add.f32 	%f1918, %f1917, %f583;
	add.f32 	%f1919, %f1918, %f331;
	mul.f32 	%f584, %f904, %f432;
	add.f32 	%f1920, %f1919, %f584;
	add.f32 	%f1921, %f1920, %f296;
	mul.f32 	%f585, %f905, %f450;
	add.f32 	%f1922, %f1921, %f585;
	add.f32 	%f1923, %f1922, %f261;
	mul.f32 	%f586, %f906, %f468;
	add.f32 	%f1924, %f1923, %f586;
	add.f32 	%f1925, %f1924, %f226;
	mul.f32 	%f587, %f907, %f486;
	add.f32 	%f1926, %f1925, %f587;
	add.f32 	%f1927, %f1926, %f193;
	mul.f32 	%f588, %f908, %f504;
	add.f32 	%f1928, %f1927, %f588;
	add.f32 	%f1929, %f1928, %f162;
	mul.f32 	%f589, %f909, %f522;
	add.f32 	%f1930, %f1929, %f589;
	add.f32 	%f1931, %f1930, %f133;
	mul.f32 	%f590, %f910, %f540;
	add.f32 	%f1932, %f1931, %f590;
	add.f32 	%f1933, %f1932, %f106;
	mul.f32 	%f591, %f911, %f558;
	add.f32 	%f1934, %f1933, %f591;
	add.f32 	%f1935, %f1934, %f81;
	fma.rn.f32 	%f1936, %f912, %f576, %f1935;
	add.f32 	%f592, %f1936, %f58;
	@%p114 bra 	$L__BB0_67;
	cvt.rzi.s32.f32 	%r248, %f592;
	min.s32 	%r249, %r248, 255;
	max.s32 	%r250, %r249, 0;
	st.global.u8 	[%rd67], %r250;
$L__BB0_67:
	mov.u32 	%r251, %ctaid.y;
	shl.b32 	%r252, %r251, 6;
	mov.u32 	%r253, %tid.y;
	add.s32 	%r254, %r252, %r253;
	add.s32 	%r255, %r254, 49;
	setp.lt.s32 	%p115, %r255, %r34;
	cvt.s64.s32 	%rd264, %r33;
	selp.b64 	%rd265, %rd264, 0, %p115;
	add.s64 	%rd68, %rd66, %rd265;
	add.s32 	%r256, %r254, 33;
	setp.ge.s32 	%p116, %r256, %r34;
	add.s64 	%rd69, %rd67, %rd264;
	ld.global.u8 	%rs66, [%rd68];
	cvt.rn.f32.u16 	%f593, %rs66;
	mul.f32 	%f594, %f897, %f324;
	fma.rn.f32 	%f1937, %f896, %f306, %f594;
	add.f32 	%f1938, %f1937, %f559;
	mul.f32 	%f595, %f898, %f342;
	add.f32 	%f1939, %f1938, %f595;
	add.f32 	%f1940, %f1939, %f524;
	mul.f32 	%f596, %f899, %f360;
	add.f32 	%f1941, %f1940, %f596;
	add.f32 	%f1942, %f1941, %f489;
	mul.f32 	%f597, %f900, %f378;
	add.f32 	%f1943, %f1942, %f597;
	add.f32 	%f1944, %f1943, %f454;
	mul.f32 	%f598, %f901, %f396;
	add.f32 	%f1945, %f1944, %f598;
	add.f32 	%f1946, %f1945, %f419;
	mul.f32 	%f599, %f902, %f414;
	add.f32 	%f1947, %f1946, %f599;
	add.f32 	%f1948, %f1947, %f384;
	mul.f32 	%f600, %f903, %f432;
	add.f32 	%f1949, %f1948, %f600;
	add.f32 	%f1950, %f1949, %f349;
	mul.f32 	%f601, %f904, %f450;
	add.f32 	%f1951, %f1950, %f601;
	add.f32 	%f1952, %f1951, %f314;
	mul.f32 	%f602, %f905, %f468;
	add.f32 	%f1953, %f1952, %f602;
	add.f32 	%f1954, %f1953, %f279;
	mul.f32 	%f603, %f906, %f486;
	add.f32 	%f1955, %f1954, %f603;
	add.f32 	%f1956, %f1955, %f244;
	mul.f32 	%f604, %f907, %f504;
	add.f32 	%f1957, %f1956, %f604;
	add.f32 	%f1958, %f1957, %f210;
	mul.f32 	%f605, %f908, %f522;
	add.f32 	%f1959, %f1958, %f605;
	add.f32 	%f1960, %f1959, %f178;
	mul.f32 	%f606, %f909, %f540;
	add.f32 	%f1961, %f1960, %f606;
	add.f32 	%f1962, %f1961, %f148;
	mul.f32 	%f607, %f910, %f558;
	add.f32 	%f1963, %f1962, %f607;
	add.f32 	%f1964, %f1963, %f120;
	mul.f32 	%f608, %f911, %f576;
	add.f32 	%f1965, %f1964, %f608;
	add.f32 	%f1966, %f1965, %f94;
	fma.rn.f32 	%f1967, %f912, %f593, %f1966;
	add.f32 	%f609, %f1967, %f70;
	@%p116 bra 	$L__BB0_69;
	cvt.rzi.s32.f32 	%r257, %f609;
	min.s32 	%r258, %r257, 255;
	max.s32 	%r259, %r258, 0;
	st.global.u8 	[%rd69], %r259;
$L__BB0_69:
	mov.u32 	%r260, %ctaid.y;
	shl.b32 	%r261, %r260, 6;
	mov.u32 	%r262, %tid.y;
	add.s32 	%r263, %r261, %r262;
	add.s32 	%r264, %r263, 50;
	setp.lt.s32 	%p117, %r264, %r34;
	cvt.s64.s32 	%rd266, %r33;
	selp.b64 	%rd267, %rd266, 0, %p117;
	add.s64 	%rd70, %rd68, %rd267;
	add.s32 	%r265, %r263, 34;
	setp.ge.s32 	%p118, %r265, %r34;
	add.s64 	%rd71, %rd69, %rd266;
	ld.global.u8 	%rs67, [%rd70];
	cvt.rn.f32.u16 	%f610, %rs67;
	mul.f32 	%f611, %f897, %f342;
	fma.rn.f32 	%f1968, %f896, %f324, %f611;
	add.f32 	%f1969, %f1968, %f577;
	mul.f32 	%f612, %f898, %f360;
	add.f32 	%f1970, %f1969, %f612;
	add.f32 	%f1971, %f1970, %f542;
	mul.f32 	%f613, %f899, %f378;
	add.f32 	%f1972, %f1971, %f613;
	add.f32 	%f1973, %f1972, %f507;
	mul.f32 	%f614, %f900, %f396;
	add.f32 	%f1974, %f1973, %f614;
	add.f32 	%f1975, %f1974, %f472;
	mul.f32 	%f615, %f901, %f414;
	add.f32 	%f1976, %f1975, %f615;
	add.f32 	%f1977, %f1976, %f437;
	mul.f32 	%f616, %f902, %f432;
	add.f32 	%f1978, %f1977, %f616;
	add.f32 	%f1979, %f1978, %f402;
	mul.f32 	%f617, %f903, %f450;
	add.f32 	%f1980, %f1979, %f617;
	add.f32 	%f1981, %f1980, %f367;
	mul.f32 	%f618, %f904, %f468;
	add.f32 	%f1982, %f1981, %f618;
	add.f32 	%f1983, %f1982, %f332;
	mul.f32 	%f619, %f905, %f486;
	add.f32 	%f1984, %f1983, %f619;
	add.f32 	%f1985, %f1984, %f297;
	mul.f32 	%f620, %f906, %f504;
	add.f32 	%f1986, %f1985, %f620;
	add.f32 	%f1987, %f1986, %f262;
	mul.f32 	%f621, %f907, %f522;
	add.f32 	%f1988, %f1987, %f621;
	add.f32 	%f1989, %f1988, %f227;
	mul.f32 	%f622, %f908, %f540;
	add.f32 	%f1990, %f1989, %f622;
	add.f32 	%f1991, %f1990, %f194;
	mul.f32 	%f623, %f909, %f558;
	add.f32 	%f1992, %f1991, %f623;
	add.f32 	%f1993, %f1992, %f163;
	mul.f32 	%f624, %f910, %f576;
	add.f32 	%f1994, %f1993, %f624;
	add.f32 	%f1995, %f1994, %f134;
	fma.rn.f32 	%f1996, %f911, %f593, %f1995;
	add.f32 	%f1997, %f1996, %f107;
	fma.rn.f32 	%f1998, %f912, %f610, %f1997;
	add.f32 	%f625, %f1998, %f82;
	@%p118 bra 	$L__BB0_71;
	cvt.rzi.s32.f32 	%r266, %f625;
	min.s32 	%r267, %r266, 255;
	max.s32 	%r268, %r267, 0;
	st.global.u8 	[%rd71], %r268;
$L__BB0_71:
	mov.u32 	%r269, %ctaid.y;
	shl.b32 	%r270, %r269, 6;
	mov.u32 	%r271, %tid.y;
	add.s32 	%r272, %r270, %r271;
	add.s32 	%r273, %r272, 51;
	setp.lt.s32 	%p119, %r273, %r34;
	cvt.s64.s32 	%rd268, %r33;
	selp.b64 	%rd269, %rd268, 0, %p119;
	add.s64 	%rd72, %rd70, %rd269;
	add.s32 	%r274, %r272, 35;
	setp.ge.s32 	%p120, %r274, %r34;
	add.s64 	%rd73, %rd71, %rd268;
	ld.global.u8 	%rs68, [%rd72];
	cvt.rn.f32.u16 	%f626, %rs68;
	mul.f32 	%f627, %f897, %f360;
	fma.rn.f32 	%f1999, %f896, %f342, %f627;
	add.f32 	%f2000, %f1999, %f594;
	mul.f32 	%f628, %f898, %f378;
	add.f32 	%f2001, %f2000, %f628;
	add.f32 	%f2002, %f2001, %f560;
	mul.f32 	%f629, %f899, %f396;
	add.f32 	%f2003, %f2002, %f629;
	add.f32 	%f2004, %f2003, %f525;
	mul.f32 	%f630, %f900, %f414;
	add.f32 	%f2005, %f2004, %f630;
	add.f32 	%f2006, %f2005, %f490;
	mul.f32 	%f631, %f901, %f432;
	add.f32 	%f2007, %f2006, %f631;
	add.f32 	%f2008, %f2007, %f455;
	mul.f32 	%f632, %f902, %f450;
	add.f32 	%f2009, %f2008, %f632;
	add.f32 	%f2010, %f2009, %f420;
	mul.f32 	%f633, %f903, %f468;
	add.f32 	%f2011, %f2010, %f633;
	add.f32 	%f2012, %f2011, %f385;
	mul.f32 	%f634, %f904, %f486;
	add.f32 	%f2013, %f2012, %f634;
	add.f32 	%f2014, %f2013, %f350;
	mul.f32 	%f635, %f905, %f504;
	add.f32 	%f2015, %f2014, %f635;
	add.f32 	%f2016, %f2015, %f315;
	mul.f32 	%f636, %f906, %f522;
	add.f32 	%f2017, %f2016, %f636;
	add.f32 	%f2018, %f2017, %f280;
	mul.f32 	%f637, %f907, %f540;
	add.f32 	%f2019, %f2018, %f637;
	add.f32 	%f2020, %f2019, %f245;
	mul.f32 	%f638, %f908, %f558;
	add.f32 	%f2021, %f2020, %f638;
	add.f32 	%f2022, %f2021, %f211;
	mul.f32 	%f639, %f909, %f576;
	add.f32 	%f2023, %f2022, %f639;
	add.f32 	%f2024, %f2023, %f179;
	mul.f32 	%f640, %f910, %f593;
	add.f32 	%f2025, %f2024, %f640;
	add.f32 	%f2026, %f2025, %f149;
	fma.rn.f32 	%f2027, %f911, %f610, %f2026;
	add.f32 	%f2028, %f2027, %f121;
	fma.rn.f32 	%f2029, %f912, %f626, %f2028;
	add.f32 	%f641, %f2029, %f95;
	@%p120 bra 	$L__BB0_73;
	cvt.rzi.s32.f32 	%r275, %f641;
	min.s32 	%r276, %r275, 255;
	max.s32 	%r277, %r276, 0;
	st.global.u8 	[%rd73], %r277;
$L__BB0_73:
	mov.u32 	%r278, %ctaid.y;
	shl.b32 	%r279, %r278, 6;
	mov.u32 	%r280, %tid.y;
	add.s32 	%r281, %r279, %r280;
	add.s32 	%r282, %r281, 52;
	setp.lt.s32 	%p121, %r282, %r34;
	cvt.s64.s32 	%rd270, %r33;
	selp.b64 	%rd271, %rd270, 0, %p121;
	add.s64 	%rd74, %rd72, %rd271;
	add.s32 	%r283, %r281, 36;
	setp.ge.s32 	%p122, %r283, %r34;
	add.s64 	%rd75, %rd73, %rd270;
	ld.global.u8 	%rs69, [%rd74];
	cvt.rn.f32.u16 	%f642, %rs69;
	mul.f32 	%f643, %f897, %f378;
	fma.rn.f32 	%f2030, %f896, %f360, %f643;
	add.f32 	%f2031, %f2030, %f611;
	mul.f32 	%f644, %f898, %f396;
	add.f32 	%f2032, %f2031, %f644;
	add.f32 	%f2033, %f2032, %f578;
	mul.f32 	%f645, %f899, %f414;
	add.f32 	%f2034, %f2033, %f645;
	add.f32 	%f2035, %f2034, %f543;
	mul.f32 	%f646, %f900, %f432;
	add.f32 	%f2036, %f2035, %f646;
	add.f32 	%f2037, %f2036, %f508;
	mul.f32 	%f647, %f901, %f450;
	add.f32 	%f2038, %f2037, %f647;
	add.f32 	%f2039, %f2038, %f473;
	mul.f32 	%f648, %f902, %f468;
	add.f32 	%f2040, %f2039, %f648;
	add.f32 	%f2041, %f2040, %f438;
	mul.f32 	%f649, %f903, %f486;
	add.f32 	%f2042, %f2041, %f649;
	add.f32 	%f2043, %f2042, %f403;
	mul.f32 	%f650, %f904, %f504;
	add.f32 	%f2044, %f2043, %f650;
	add.f32 	%f2045, %f2044, %f368;
	mul.f32 	%f651, %f905, %f522;
	add.f32 	%f2046, %f2045, %f651;
	add.f32 	%f2047, %f2046, %f333;
	mul.f32 	%f652, %f906, %f540;
	add.f32 	%f2048, %f2047, %f652;
	add.f32 	%f2049, %f2048, %f298;
	mul.f32 	%f653, %f907, %f558;
	add.f32 	%f2050, %f2049, %f653;
	add.f32 	%f2051, %f2050, %f263;
	mul.f32 	%f654, %f908, %f576;
	add.f32 	%f2052, %f2051, %f654;
	add.f32 	%f2053, %f2052, %f228;
	mul.f32 	%f655, %f909, %f593;
	add.f32 	%f2054, %f2053, %f655;
	add.f32 	%f2055, %f2054, %f195;
	fma.rn.f32 	%f2056, %f910, %f610, %f2055;
	add.f32 	%f2057, %f2056, %f164;
	fma.rn.f32 	%f2058, %f911, %f626, %f2057;
	add.f32 	%f2059, %f2058, %f135;
	fma.rn.f32 	%f2060, %f912, %f642, %f2059;
	add.f32 	%f656, %f2060, %f108;
	@%p122 bra 	$L__BB0_75;
	cvt.rzi.s32.f32 	%r284, %f656;
	min.s32 	%r285, %r284, 255;
	max.s32 	%r286, %r285, 0;
	st.global.u8 	[%rd75], %r286;
$L__BB0_75:
	mov.u32 	%r287, %ctaid.y;
	shl.b32 	%r288, %r287, 6;
	mov.u32 	%r289, %tid.y;
	add.s32 	%r290, %r288, %r289;
	add.s32 	%r291, %r290, 53;
	setp.lt.s32 	%p123, %r291, %r34;
	cvt.s64.s32 	%rd272, %r33;
	selp.b64 	%rd273, %rd272, 0, %p123;
	add.s64 	%rd76, %rd74, %rd273;
	add.s32 	%r292, %r290, 37;
	setp.ge.s32 	%p124, %r292, %r34;
	add.s64 	%rd77, %rd75, %rd272;
	ld.global.u8 	%rs70, [%rd76];
	cvt.rn.f32.u16 	%f657, %rs70;
	mul.f32 	%f658, %f897, %f396;
	fma.rn.f32 	%f2061, %f896, %f378, %f658;
	add.f32 	%f2062, %f2061, %f627;
	mul.f32 	%f659, %f898, %f414;
	add.f32 	%f2063, %f2062, %f659;
	add.f32 	%f2064, %f2063, %f595;
	mul.f32 	%f660, %f899, %f432;
	add.f32 	%f2065, %f2064, %f660;
	add.f32 	%f2066, %f2065, %f561;
	mul.f32 	%f661, %f900, %f450;
	add.f32 	%f2067, %f2066, %f661;
	add.f32 	%f2068, %f2067, %f526;
	mul.f32 	%f662, %f901, %f468;
	add.f32 	%f2069, %f2068, %f662;
	add.f32 	%f2070, %f2069, %f491;
	mul.f32 	%f663, %f902, %f486;
	add.f32 	%f2071, %f2070, %f663;
	add.f32 	%f2072, %f2071, %f456;
	mul.f32 	%f664, %f903, %f504;
	add.f32 	%f2073, %f2072, %f664;
	add.f32 	%f2074, %f2073, %f421;
	mul.f32 	%f665, %f904, %f522;
	add.f32 	%f2075, %f2074, %f665;
	add.f32 	%f2076, %f2075, %f386;
	mul.f32 	%f666, %f905, %f540;
	add.f32 	%f2077, %f2076, %f666;
	add.f32 	%f2078, %f2077, %f351;
	mul.f32 	%f667, %f906, %f558;
	add.f32 	%f2079, %f2078, %f667;
	add.f32 	%f2080, %f2079, %f316;
	mul.f32 	%f668, %f907, %f576;
	add.f32 	%f2081, %f2080, %f668;
	add.f32 	%f2082, %f2081, %f281;
	mul.f32 	%f669, %f908, %f593;
	add.f32 	%f2083, %f2082, %f669;
	add.f32 	%f2084, %f2083, %f246;
	mul.f32 	%f670, %f909, %f610;
	add.f32 	%f2085, %f2084, %f670;
	add.f32 	%f2086, %f2085, %f212;
	fma.rn.f32 	%f2087, %f910, %f626, %f2086;
	add.f32 	%f2088, %f2087, %f180;
	fma.rn.f32 	%f2089, %f911, %f642, %f2088;
	add.f32 	%f2090, %f2089, %f150;
	fma.rn.f32 	%f2091, %f912, %f657, %f2090;
	add.f32 	%f671, %f2091, %f122;
	@%p124 bra 	$L__BB0_77;
	cvt.rzi.s32.f32 	%r293, %f671;
	min.s32 	%r294, %r293, 255;
	max.s32 	%r295, %r294, 0;
	st.global.u8 	[%rd77], %r295;
$L__BB0_77:
	mov.u32 	%r296, %ctaid.y;
	shl.b32 	%r297, %r296, 6;
	mov.u32 	%r298, %tid.y;
	add.s32 	%r299, %r297, %r298;
	add.s32 	%r300, %r299, 54;
	setp.lt.s32 	%p125, %r300, %r34;
	cvt.s64.s32 	%rd274, %r33;
	selp.b64 	%rd275, %rd274, 0, %p125;
	add.s64 	%rd78, %rd76, %rd275;
	add.s32 	%r301, %r299, 38;
	setp.ge.s32 	%p126, %r301, %r34;
	add.s64 	%rd79, %rd77, %rd274;
	ld.global.u8 	%rs71, [%rd78];
	cvt.rn.f32.u16 	%f672, %rs71;
	mul.f32 	%f673, %f897, %f414;
	fma.rn.f32 	%f2092, %f896, %f396, %f673;
	add.f32 	%f2093, %f2092, %f643;
	mul.f32 	%f674, %f898, %f432;
	add.f32 	%f2094, %f2093, %f674;
	add.f32 	%f2095, %f2094, %f612;
	mul.f32 	%f675, %f899, %f450;
	add.f32 	%f2096, %f2095, %f675;
	add.f32 	%f2097, %f2096, %f579;
	mul.f32 	%f676, %f900, %f468;
	add.f32 	%f2098, %f2097, %f676;
	add.f32 	%f2099, %f2098, %f544;
	mul.f32 	%f677, %f901, %f486;
	add.f32 	%f2100, %f2099, %f677;
	add.f32 	%f2101, %f2100, %f509;
	mul.f32 	%f678, %f902, %f504;
	add.f32 	%f2102, %f2101, %f678;
	add.f32 	%f2103, %f2102, %f474;
	mul.f32 	%f679, %f903, %f522;
	add.f32 	%f2104, %f2103, %f679;
	add.f32 	%f2105, %f2104, %f439;
	mul.f32 	%f680, %f904, %f540;
	add.f32 	%f2106, %f2105, %f680;
	add.f32 	%f2107, %f2106, %f404;
	mul.f32 	%f681, %f905, %f558;
	add.f32 	%f2108, %f2107, %f681;
	add.f32 	%f2109, %f2108, %f369;
	mul.f32 	%f682, %f906, %f576;
	add.f32 	%f2110, %f2109, %f682;
	add.f32 	%f2111, %f2110, %f334;
	mul.f32 	%f683, %f907, %f593;
	add.f32 	%f2112, %f2111, %f683;
	add.f32 	%f2113, %f2112, %f299;
	mul.f32 	%f684, %f908, %f610;
	add.f32 	%f2114, %f2113, %f684;
	add.f32 	%f2115, %f2114, %f264;
	fma.rn.f32 	%f2116, %f909, %f626, %f2115;
	add.f32 	%f2117, %f2116, %f229;
	fma.rn.f32 	%f2118, %f910, %f642, %f2117;
	add.f32 	%f2119, %f2118, %f196;
	fma.rn.f32 	%f2120, %f911, %f657, %f2119;
	add.f32 	%f2121, %f2120, %f165;
	fma.rn.f32 	%f2122, %f912, %f672, %f2121;
	add.f32 	%f685, %f2122, %f136;
	@%p126 bra 	$L__BB0_79;
	cvt.rzi.s32.f32 	%r302, %f685;
	min.s32 	%r303, %r302, 255;
	max.s32 	%r304, %r303, 0;
	st.global.u8 	[%rd79], %r304;
$L__BB0_79:
	mov.u32 	%r305, %ctaid.y;
	shl.b32 	%r306, %r305, 6;
	mov.u32 	%r307, %tid.y;
	add.s32 	%r308, %r306, %r307;
	add.s32 	%r309, %r308, 55;
	setp.lt.s32 	%p127, %r309, %r34;
	cvt.s64.s32 	%rd276, %r33;
	selp.b64 	%rd277, %rd276, 0, %p127;
	add.s64 	%rd80, %rd78, %rd277;
	add.s32 	%r310, %r308, 39;
	setp.ge.s32 	%p128, %r310, %r34;
	add.s64 	%rd81, %rd79, %rd276;
	ld.global.u8 	%rs72, [%rd80];
	cvt.rn.f32.u16 	%f686, %rs72;
	mul.f32 	%f687, %f897, %f432;
	fma.rn.f32 	%f2123, %f896, %f414, %f687;
	add.f32 	%f2124, %f2123, %f658;
	mul.f32 	%f688, %f898, %f450;
	add.f32 	%f2125, %f2124, %f688;
	add.f32 	%f2126, %f2125, %f628;
	mul.f32 	%f689, %f899, %f468;
	add.f32 	%f2127, %f2126, %f689;
	add.f32 	%f2128, %f2127, %f596;
	mul.f32 	%f690, %f900, %f486;
	add.f32 	%f2129, %f2128, %f690;
	add.f32 	%f2130, %f2129, %f562;
	mul.f32 	%f691, %f901, %f504;
	add.f32 	%f2131, %f2130, %f691;
	add.f32 	%f2132, %f2131, %f527;
	mul.f32 	%f692, %f902, %f522;
	add.f32 	%f2133, %f2132, %f692;
	add.f32 	%f2134, %f2133, %f492;
	mul.f32 	%f693, %f903, %f540;
	add.f32 	%f2135, %f2134, %f693;
	add.f32 	%f2136, %f2135, %f457;
	mul.f32 	%f694, %f904, %f558;
	add.f32 	%f2137, %f2136, %f694;
	add.f32 	%f2138, %f2137, %f422;
	mul.f32 	%f695, %f905, %f576;
	add.f32 	%f2139, %f2138, %f695;
	add.f32 	%f2140, %f2139, %f387;
	mul.f32 	%f696, %f906, %f593;
	add.f32 	%f2141, %f2140, %f696;
	add.f32 	%f2142, %f2141, %f352;
	mul.f32 	%f697, %f907, %f610;
	add.f32 	%f2143, %f2142, %f697;
	add.f32 	%f2144, %f2143, %f317;
	mul.f32 	%f698, %f908, %f626;
	add.f32 	%f2145, %f2144, %f698;
	add.f32 	%f2146, %f2145, %f282;
	fma.rn.f32 	%f2147, %f909, %f642, %f2146;
	add.f32 	%f2148, %f2147, %f247;
	fma.rn.f32 	%f2149, %f910, %f657, %f2148;
	add.f32 	%f2150, %f2149, %f213;
	fma.rn.f32 	%f2151, %f911, %f672, %f2150;
	add.f32 	%f2152, %f2151, %f181;
	fma.rn.f32 	%f2153, %f912, %f686, %f2152;
	add.f32 	%f699, %f2153, %f151;
	@%p128 bra 	$L__BB0_81;
	cvt.rzi.s32.f32 	%r311, %f699;
	min.s32 	%r312, %r311, 255;
	max.s32 	%r313, %r312, 0;
	st.global.u8 	[%rd81], %r313;
$L__BB0_81:
	mov.u32 	%r314, %ctaid.y;
	shl.b32 	%r315, %r314, 6;
	mov.u32 	%r316, %tid.y;
	add.s32 	%r317, %r315, %r316;
	add.s32 	%r318, %r317, 56;
	setp.lt.s32 	%p129, %r318, %r34;
	cvt.s64.s32 	%rd278, %r33;
	selp.b64 	%rd279, %rd278, 0, %p129;
	add.s64 	%rd82, %rd80, %rd279;
	add.s32 	%r319, %r317, 40;
	setp.ge.s32 	%p130, %r319, %r34;
	add.s64 	%rd83, %rd81, %rd278;
	ld.global.u8 	%rs73, [%rd82];
	cvt.rn.f32.u16 	%f700, %rs73;
	mul.f32 	%f701, %f897, %f450;
	fma.rn.f32 	%f2154, %f896, %f432, %f701;
	add.f32 	%f2155, %f2154, %f673;
	mul.f32 	%f702, %f898, %f468;
	add.f32 	%f2156, %f2155, %f702;
	add.f32 	%f2157, %f2156, %f644;
	mul.f32 	%f703, %f899, %f486;
	add.f32 	%f2158, %f2157, %f703;
	add.f32 	%f2159, %f2158, %f613;
	mul.f32 	%f704, %f900, %f504;
	add.f32 	%f2160, %f2159, %f704;
	add.f32 	%f2161, %f2160, %f580;
	mul.f32 	%f705, %f901, %f522;
	add.f32 	%f2162, %f2161, %f705;
	add.f32 	%f2163, %f2162, %f545;
	mul.f32 	%f706, %f902, %f540;
	add.f32 	%f2164, %f2163, %f706;
	add.f32 	%f2165, %f2164, %f510;
	mul.f32 	%f707, %f903, %f558;
	add.f32 	%f2166, %f2165, %f707;
	add.f32 	%f2167, %f2166, %f475;
	mul.f32 	%f708, %f904, %f576;
	add.f32 	%f2168, %f2167, %f708;
	add.f32 	%f2169, %f2168, %f440;
	mul.f32 	%f709, %f905, %f593;
	add.f32 	%f2170, %f2169, %f709;
	add.f32 	%f2171, %f2170, %f405;
	mul.f32 	%f710, %f906, %f610;
	add.f32 	%f2172, %f2171, %f710;
	add.f32 	%f2173, %f2172, %f370;
	mul.f32 	%f711, %f907, %f626;
	add.f32 	%f2174, %f2173, %f711;
	add.f32 	%f2175, %f2174, %f335;
	fma.rn.f32 	%f2176, %f908, %f642, %f2175;
	add.f32 	%f2177, %f2176, %f300;
	fma.rn.f32 	%f2178, %f909, %f657, %f2177;
	add.f32 	%f2179, %f2178, %f265;
	fma.rn.f32 	%f2180, %f910, %f672, %f2179;
	add.f32 	%f2181, %f2180, %f230;
	fma.rn.f32 	%f2182, %f911, %f686, %f2181;
	add.f32 	%f2183, %f2182, %f197;
	fma.rn.f32 	%f2184, %f912, %f700, %f2183;
	add.f32 	%f712, %f2184, %f166;
	@%p130 bra 	$L__BB0_83;
	cvt.rzi.s32.f32 	%r320, %f712;
	min.s32 	%r321, %r320, 255;
	max.s32 	%r322, %r321, 0;
	st.global.u8 	[%rd83], %r322;
$L__BB0_83:
	mov.u32 	%r323, %ctaid.y;
	shl.b32 	%r324, %r323, 6;
	mov.u32 	%r325, %tid.y;
	add.s32 	%r326, %r324, %r325;
	add.s32 	%r327, %r326, 57;
	setp.lt.s32 	%p131, %r327, %r34;
	cvt.s64.s32 	%rd280, %r33;
	selp.b64 	%rd281, %rd280, 0, %p131;
	add.s64 	%rd84, %rd82, %rd281;
	add.s32 	%r328, %r326, 41;
	setp.ge.s32 	%p132, %r328, %r34;
	add.s64 	%rd85, %rd83, %rd280;
	ld.global.u8 	%rs74, [%rd84];
	cvt.rn.f32.u16 	%f713, %rs74;
	mul.f32 	%f714, %f897, %f468;
	fma.rn.f32 	%f2185, %f896, %f450, %f714;
	add.f32 	%f2186, %f2185, %f687;
	mul.f32 	%f715, %f898, %f486;
	add.f32 	%f2187, %f2186, %f715;
	add.f32 	%f2188, %f2187, %f659;
	mul.f32 	%f716, %f899, %f504;
	add.f32 	%f2189, %f2188, %f716;
	add.f32 	%f2190, %f2189, %f629;
	mul.f32 	%f717, %f900, %f522;
	add.f32 	%f2191, %f2190, %f717;
	add.f32 	%f2192, %f2191, %f597;
	mul.f32 	%f718, %f901, %f540;
	add.f32 	%f2193, %f2192, %f718;
	add.f32 	%f2194, %f2193, %f563;
	mul.f32 	%f719, %f902, %f558;
	add.f32 	%f2195, %f2194, %f719;
	add.f32 	%f2196, %f2195, %f528;
	mul.f32 	%f720, %f903, %f576;
	add.f32 	%f2197, %f2196, %f720;
	add.f32 	%f2198, %f2197, %f493;
	mul.f32 	%f721, %f904, %f593;
	add.f32 	%f2199, %f2198, %f721;
	add.f32 	%f2200, %f2199, %f458;
	mul.f32 	%f722, %f905, %f610;
	add.f32 	%f2201, %f2200, %f722;
	add.f32 	%f2202, %f2201, %f423;
	mul.f32 	%f723, %f906, %f626;
	add.f32 	%f2203, %f2202, %f723;
	add.f32 	%f2204, %f2203, %f388;
	mul.f32 	%f724, %f907, %f642;
	add.f32 	%f2205, %f2204, %f724;
	add.f32 	%f2206, %f2205, %f353;
	fma.rn.f32 	%f2207, %f908, %f657, %f2206;
	add.f32 	%f2208, %f2207, %f318;
	fma.rn.f32 	%f2209, %f909, %f672, %f2208;
	add.f32 	%f2210, %f2209, %f283;
	fma.rn.f32 	%f2211, %f910, %f686, %f2210;
	add.f32 	%f2212, %f2211, %f248;
	fma.rn.f32 	%f2213, %f911, %f700, %f2212;
	add.f32 	%f2214, %f2213, %f214;
	fma.rn.f32 	%f2215, %f912, %f713, %f2214;
	add.f32 	%f725, %f2215, %f182;
	@%p132 bra 	$L__BB0_85;
	cvt.rzi.s32.f32 	%r329, %f725;
	min.s32 	%r330, %r329, 255;
	max.s32 	%r331, %r330, 0;
	st.global.u8 	[%rd85], %r331;
$L__BB0_85:
	mov.u32 	%r332, %ctaid.y;
	shl.b32 	%r333, %r332, 6;
	mov.u32 	%r334, %tid.y;
	add.s32 	%r335, %r333, %r334;
	add.s32 	%r336, %r335, 58;
	setp.lt.s32 	%p133, %r336, %r34;
	cvt.s64.s32 	%rd282, %r33;
	selp.b64 	%rd283, %rd282, 0, %p133;
	add.s64 	%rd86, %rd84, %rd283;
	add.s32 	%r337, %r335, 42;
	setp.ge.s32 	%p134, %r337, %r34;
	add.s64 	%rd87, %rd85, %rd282;
	ld.global.u8 	%rs75, [%rd86];
	cvt.rn.f32.u16 	%f726, %rs75;
	mul.f32 	%f727, %f897, %f486;
	fma.rn.f32 	%f2216, %f896, %f468, %f727;
	add.f32 	%f2217, %f2216, %f701;
	mul.f32 	%f728, %f898, %f504;
	add.f32 	%f2218, %f2217, %f728;
	add.f32 	%f2219, %f2218, %f674;
	mul.f32 	%f729, %f899, %f522;
	add.f32 	%f2220, %f2219, %f729;
	add.f32 	%f2221, %f2220, %f645;
	mul.f32 	%f730, %f900, %f540;
	add.f32 	%f2222, %f2221, %f730;
	add.f32 	%f2223, %f2222, %f614;
	mul.f32 	%f731, %f901, %f558;
	add.f32 	%f2224, %f2223, %f731;
	add.f32 	%f2225, %f2224, %f581;
	mul.f32 	%f732, %f902, %f576;
	add.f32 	%f2226, %f2225, %f732;
	add.f32 	%f2227, %f2226, %f546;
	mul.f32 	%f733, %f903, %f593;
	add.f32 	%f2228, %f2227, %f733;
	add.f32 	%f2229, %f2228, %f511;
	mul.f32 	%f734, %f904, %f610;
	add.f32 	%f2230, %f2229, %f734;
	add.f32 	%f2231, %f2230, %f476;
	mul.f32 	%f735, %f905, %f626;
	add.f32 	%f2232, %f2231, %f735;
	add.f32 	%f2233, %f2232, %f441;
	mul.f32 	%f736, %f906, %f642;
	add.f32 	%f2234, %f2233, %f736;
	add.f32 	%f2235, %f2234, %f406;
	fma.rn.f32 	%f2236, %f907, %f657, %f2235;
	add.f32 	%f2237, %f2236, %f371;
	fma.rn.f32 	%f2238, %f908, %f672, %f2237;
	add.f32 	%f2239, %f2238, %f336;
	fma.rn.f32 	%f2240, %f909, %f686, %f2239;
	add.f32 	%f2241, %f2240, %f301;
	fma.rn.f32 	%f2242, %f910, %f700, %f2241;
	add.f32 	%f2243, %f2242, %f266;
	fma.rn.f32 	%f2244, %f911, %f713, %f2243;
	add.f32 	%f2245, %f2244, %f231;
	fma.rn.f32 	%f2246, %f912, %f726, %f2245;
	add.f32 	%f737, %f2246, %f198;
	@%p134 bra 	$L__BB0_87;
	cvt.rzi.s32.f32 	%r338, %f737;
	min.s32 	%r339, %r338, 255;
	max.s32 	%r340, %r339, 0;
	st.global.u8 	[%rd87], %r340;
$L__BB0_87:
	mov.u32 	%r341, %ctaid.y;
	shl.b32 	%r342, %r341, 6;
	mov.u32 	%r343, %tid.y;
	add.s32 	%r344, %r342, %r343;
	add.s32 	%r345, %r344, 59;
	setp.lt.s32 	%p135, %r345, %r34;
	cvt.s64.s32 	%rd284, %r33;
	selp.b64 	%rd285, %rd284, 0, %p135;
	add.s64 	%rd88, %rd86, %rd285;
	add.s32 	%r346, %r344, 43;
	setp.ge.s32 	%p136, %r346, %r34;
	add.s64 	%rd89, %rd87, %rd284;
	ld.global.u8 	%rs76, [%rd88];
	cvt.rn.f32.u16 	%f738, %rs76;
	mul.f32 	%f739, %f897, %f504;
	fma.rn.f32 	%f2247, %f896, %f486, %f739;
	add.f32 	%f2248, %f2247, %f714;
	mul.f32 	%f740, %f898, %f522;
	add.f32 	%f2249, %f2248, %f740;
	add.f32 	%f2250, %f2249, %f688;
	mul.f32 	%f741, %f899, %f540;
	add.f32 	%f2251, %f2250, %f741;
	add.f32 	%f2252, %f2251, %f660;
	mul.f32 	%f742, %f900, %f558;
	add.f32 	%f2253, %f2252, %f742;
	add.f32 	%f2254, %f2253, %f630;
	mul.f32 	%f743, %f901, %f576;
	add.f32 	%f2255, %f2254, %f743;
	add.f32 	%f2256, %f2255, %f598;
	mul.f32 	%f744, %f902, %f593;
	add.f32 	%f2257, %f2256, %f744;
	add.f32 	%f2258, %f2257, %f564;
	mul.f32 	%f745, %f903, %f610;
	add.f32 	%f2259, %f2258, %f745;
	add.f32 	%f2260, %f2259, %f529;
	mul.f32 	%f746, %f904, %f626;
	add.f32 	%f2261, %f2260, %f746;
	add.f32 	%f2262, %f2261, %f494;
	mul.f32 	%f747, %f905, %f642;
	add.f32 	%f2263, %f2262, %f747;
	add.f32 	%f2264, %f2263, %f459;
	mul.f32 	%f748, %f906, %f657;
	add.f32 	%f2265, %f2264, %f748;
	add.f32 	%f2266, %f2265, %f424;
	fma.rn.f32 	%f2267, %f907, %f672, %f2266;
	add.f32 	%f2268, %f2267, %f389;
	fma.rn.f32 	%f2269, %f908, %f686, %f2268;
	add.f32 	%f2270, %f2269, %f354;
	fma.rn.f32 	%f2271, %f909, %f700, %f2270;
	add.f32 	%f2272, %f2271, %f319;
	fma.rn.f32 	%f2273, %f910, %f713, %f2272;
	add.f32 	%f2274, %f2273, %f284;
	fma.rn.f32 	%f2275, %f911, %f726, %f2274;
	add.f32 	%f2276, %f2275, %f249;
	fma.rn.f32 	%f2277, %f912, %f738, %f2276;
	add.f32 	%f749, %f2277, %f215;
	@%p136 bra 	$L__BB0_89;
	cvt.rzi.s32.f32 	%r347, %f749;
	min.s32 	%r348, %r347, 255;
	max.s32 	%r349, %r348, 0;
	st.global.u8 	[%rd89], %r349;
$L__BB0_89:
	mov.u32 	%r350, %ctaid.y;
	shl.b32 	%r351, %r350, 6;
	mov.u32 	%r352, %tid.y;
	add.s32 	%r353, %r351, %r352;
	add.s32 	%r354, %r353, 60;
	setp.lt.s32 	%p137, %r354, %r34;
	cvt.s64.s32 	%rd286, %r33;
	selp.b64 	%rd287, %rd286, 0, %p137;
	add.s64 	%rd90, %rd88, %rd287;
	add.s32 	%r355, %r353, 44;
	setp.ge.s32 	%p138, %r355, %r34;
	add.s64 	%rd91, %rd89, %rd286;
	ld.global.u8 	%rs77, [%rd90];
	cvt.rn.f32.u16 	%f750, %rs77;
	mul.f32 	%f751, %f897, %f522;
	fma.rn.f32 	%f2278, %f896, %f504, %f751;
	add.f32 	%f2279, %f2278, %f727;
	mul.f32 	%f752, %f898, %f540;
	add.f32 	%f2280, %f2279, %f752;
	add.f32 	%f2281, %f2280, %f702;
	mul.f32 	%f753, %f899, %f558;
	add.f32 	%f2282, %f2281, %f753;
	add.f32 	%f2283, %f2282, %f675;
	mul.f32 	%f754, %f900, %f576;
	add.f32 	%f2284, %f2283, %f754;
	add.f32 	%f2285, %f2284, %f646;
	mul.f32 	%f755, %f901, %f593;
	add.f32 	%f2286, %f2285, %f755;
	add.f32 	%f2287, %f2286, %f615;
	mul.f32 	%f756, %f902, %f610;
	add.f32 	%f2288, %f2287, %f756;
	add.f32 	%f2289, %f2288, %f582;
	mul.f32 	%f757, %f903, %f626;
	add.f32 	%f2290, %f2289, %f757;
	add.f32 	%f2291, %f2290, %f547;
	mul.f32 	%f758, %f904, %f642;
	add.f32 	%f2292, %f2291, %f758;
	add.f32 	%f2293, %f2292, %f512;
	mul.f32 	%f759, %f905, %f657;
	add.f32 	%f2294, %f2293, %f759;
	add.f32 	%f2295, %f2294, %f477;
	fma.rn.f32 	%f2296, %f906, %f672, %f2295;
	add.f32 	%f2297, %f2296, %f442;
	fma.rn.f32 	%f2298, %f907, %f686, %f2297;
	add.f32 	%f2299, %f2298, %f407;
	fma.rn.f32 	%f2300, %f908, %f700, %f2299;
	add.f32 	%f2301, %f2300, %f372;
	fma.rn.f32 	%f2302, %f909, %f713, %f2301;
	add.f32 	%f2303, %f2302, %f337;
	fma.rn.f32 	%f2304, %f910, %f726, %f2303;
	add.f32 	%f2305, %f2304, %f302;
	fma.rn.f32 	%f2306, %f911, %f738, %f2305;
	add.f32 	%f2307, %f2306, %f267;
	fma.rn.f32 	%f2308, %f912, %f750, %f2307;
	add.f32 	%f760, %f2308, %f232;
	@%p138 bra 	$L__BB0_91;
	cvt.rzi.s32.f32 	%r356, %f760;
	min.s32 	%r357, %r356, 255;
	max.s32 	%r358, %r357, 0;
	st.global.u8 	[%rd91], %r358;
$L__BB0_91:
	mov.u32 	%r359, %ctaid.y;
	shl.b32 	%r360, %r359, 6;
	mov.u32 	%r361, %tid.y;
	add.s32 	%r362, %r360, %r361;
	add.s32 	%r363, %r362, 61;
	setp.lt.s32 	%p139, %r363, %r34;
	cvt.s64.s32 	%rd288, %r33;
	selp.b64 	%rd289, %rd288, 0, %p139;
	add.s64 	%rd92, %rd90, %rd289;
	add.s32 	%r364, %r362, 45;
	setp.ge.s32 	%p140, %r364, %r34;
	add.s64 	%rd93, %rd91, %rd288;
	ld.global.u8 	%rs78, [%rd92];
	cvt.rn.f32.u16 	%f761, %rs78;
	mul.f32 	%f762, %f897, %f540;
	fma.rn.f32 	%f2309, %f896, %f522, %f762;
	add.f32 	%f2310, %f2309, %f739;
	mul.f32 	%f763, %f898, %f558;
	add.f32 	%f2311, %f2310, %f763;
	add.f32 	%f2312, %f2311, %f715;
	mul.f32 	%f764, %f899, %f576;
	add.f32 	%f2313, %f2312, %f764;
	add.f32 	%f2314, %f2313, %f689;
	mul.f32 	%f765, %f900, %f593;
	add.f32 	%f2315, %f2314, %f765;
	add.f32 	%f2316, %f2315, %f661;
	mul.f32 	%f766, %f901, %f610;
	add.f32 	%f2317, %f2316, %f766;
	add.f32 	%f2318, %f2317, %f631;
	mul.f32 	%f767, %f902, %f626;
	add.f32 	%f2319, %f2318, %f767;
	add.f32 	%f2320, %f2319, %f599;
	mul.f32 	%f768, %f903, %f642;
	add.f32 	%f2321, %f2320, %f768;
	add.f32 	%f2322, %f2321, %f565;
	mul.f32 	%f769, %f904, %f657;
	add.f32 	%f2323, %f2322, %f769;
	add.f32 	%f2324, %f2323, %f530;
	mul.f32 	%f770, %f905, %f672;
	add.f32 	%f2325, %f2324, %f770;
	add.f32 	%f2326, %f2325, %f495;
	fma.rn.f32 	%f2327, %f906, %f686, %f2326;
	add.f32 	%f2328, %f2327, %f460;
	fma.rn.f32 	%f2329, %f907, %f700, %f2328;
	add.f32 	%f2330, %f2329, %f425;
	fma.rn.f32 	%f2331, %f908, %f713, %f2330;
	add.f32 	%f2332, %f2331, %f390;
	fma.rn.f32 	%f2333, %f909, %f726, %f2332;
	add.f32 	%f2334, %f2333, %f355;
	fma.rn.f32 	%f2335, %f910, %f738, %f2334;
	add.f32 	%f2336, %f2335, %f320;
	fma.rn.f32 	%f2337, %f911, %f750, %f2336;
	add.f32 	%f2338, %f2337, %f285;
	fma.rn.f32 	%f2339, %f912, %f761, %f2338;
	add.f32 	%f771, %f2339, %f250;
	@%p140 bra 	$L__BB0_93;
	cvt.rzi.s32.f32 	%r365, %f771;
	min.s32 	%r366, %r365, 255;
	max.s32 	%r367, %r366, 0;
	st.global.u8 	[%rd93], %r367;
$L__BB0_93:
	mov.u32 	%r368, %ctaid.y;
	shl.b32 	%r369, %r368, 6;
	mov.u32 	%r370, %tid.y;
	add.s32 	%r371, %r369, %r370;
	add.s32 	%r372, %r371, 62;
	setp.lt.s32 	%p141, %r372, %r34;
	cvt.s64.s32 	%rd290, %r33;
	selp.b64 	%rd291, %rd290, 0, %p141;
	add.s64 	%rd94, %rd92, %rd291;
	add.s32 	%r373, %r371, 46;
	setp.ge.s32 	%p142, %r373, %r34;
	add.s64 	%rd95, %rd93, %rd290;
	ld.global.u8 	%rs79, [%rd94];
	cvt.rn.f32.u16 	%f772, %rs79;
	mul.f32 	%f773, %f897, %f558;
	fma.rn.f32 	%f2340, %f896, %f540, %f773;
	add.f32 	%f2341, %f2340, %f751;
	mul.f32 	%f774, %f898, %f576;
	add.f32 	%f2342, %f2341, %f774;
	add.f32 	%f2343, %f2342, %f728;
	mul.f32 	%f775, %f899, %f593;
	add.f32 	%f2344, %f2343, %f775;
	add.f32 	%f2345, %f2344, %f703;
	mul.f32 	%f776, %f900, %f610;
	add.f32 	%f2346, %f2345, %f776;
	add.f32 	%f2347, %f2346, %f676;
	mul.f32 	%f777, %f901, %f626;
	add.f32 	%f2348, %f2347, %f777;
	add.f32 	%f2349, %f2348, %f647;
	mul.f32 	%f778, %f902, %f642;
	add.f32 	%f2350, %f2349, %f778;
	add.f32 	%f2351, %f2350, %f616;
	mul.f32 	%f779, %f903, %f657;
	add.f32 	%f2352, %f2351, %f779;
	add.f32 	%f2353, %f2352, %f583;
	mul.f32 	%f780, %f904, %f672;
	add.f32 	%f2354, %f2353, %f780;
	add.f32 	%f2355, %f2354, %f548;
	fma.rn.f32 	%f2356, %f905, %f686, %f2355;
	add.f32 	%f2357, %f2356, %f513;
	fma.rn.f32 	%f2358, %f906, %f700, %f2357;
	add.f32 	%f2359, %f2358, %f478;
	fma.rn.f32 	%f2360, %f907, %f713, %f2359;
	add.f32 	%f2361, %f2360, %f443;
	fma.rn.f32 	%f2362, %f908, %f726, %f2361;
	add.f32 	%f2363, %f2362, %f408;
	fma.rn.f32 	%f2364, %f909, %f738, %f2363;
	add.f32 	%f2365, %f2364, %f373;
	fma.rn.f32 	%f2366, %f910, %f750, %f2365;
	add.f32 	%f2367, %f2366, %f338;
	fma.rn.f32 	%f2368, %f911, %f761, %f2367;
	add.f32 	%f2369, %f2368, %f303;
	fma.rn.f32 	%f2370, %f912, %f772, %f2369;
	add.f32 	%f781, %f2370, %f268;
	@%p142 bra 	$L__BB0_95;
	cvt.rzi.s32.f32 	%r374, %f781;
	min.s32 	%r375, %r374, 255;
	max.s32 	%r376, %r375, 0;
	st.global.u8 	[%rd95], %r376;
$L__BB0_95:
	add.s32 	%r380, %r371, 63;
	setp.lt.s32 	%p143, %r380, %r34;
	selp.b64 	%rd292, %rd290, 0, %p143;
	add.s64 	%rd97, %rd94, %rd292;
	add.s32 	%r381, %r371, 47;
	setp.ge.s32 	%p144, %r381, %r34;
	add.s64 	%rd98, %rd95, %rd290;
	ld.global.u8 	%rs80, [%rd97];
	cvt.rn.f32.u16 	%f782, %rs80;
	mul.f32 	%f784, %f897, %f576;
	fma.rn.f32 	%f2371, %f896, %f558, %f784;
	add.f32 	%f2372, %f2371, %f762;
	mul.f32 	%f785, %f898, %f593;
	add.f32 	%f2373, %f2372, %f785;
	add.f32 	%f2374, %f2373, %f740;
	mul.f32 	%f786, %f899, %f610;
	add.f32 	%f2375, %f2374, %f786;
	add.f32 	%f2376, %f2375, %f716;
	mul.f32 	%f787, %f900, %f626;
	add.f32 	%f2377, %f2376, %f787;
	add.f32 	%f2378, %f2377, %f690;
	mul.f32 	%f788, %f901, %f642;
	add.f32 	%f2379, %f2378, %f788;
	add.f32 	%f2380, %f2379, %f662;
	mul.f32 	%f790, %f902, %f657;
	add.f32 	%f2381, %f2380, %f790;
	add.f32 	%f2382, %f2381, %f632;
	mul.f32 	%f791, %f903, %f672;
	add.f32 	%f2383, %f2382, %f791;
	add.f32 	%f2384, %f2383, %f600;
	mul.f32 	%f792, %f904, %f686;
	add.f32 	%f2385, %f2384, %f792;
	add.f32 	%f2386, %f2385, %f566;
	fma.rn.f32 	%f2387, %f905, %f700, %f2386;
	add.f32 	%f2388, %f2387, %f531;
	fma.rn.f32 	%f2389, %f906, %f713, %f2388;
	add.f32 	%f2390, %f2389, %f496;
	fma.rn.f32 	%f2391, %f907, %f726, %f2390;
	add.f32 	%f2392, %f2391, %f461;
	fma.rn.f32 	%f2393, %f908, %f738, %f2392;
	add.f32 	%f2394, %f2393, %f426;
	fma.rn.f32 	%f2395, %f909, %f750, %f2394;
	add.f32 	%f2396, %f2395, %f391;
	fma.rn.f32 	%f2397, %f910, %f761, %f2396;
	add.f32 	%f2398, %f2397, %f356;
	fma.rn.f32 	%f2399, %f911, %f772, %f2398;
	add.f32 	%f2400, %f2399, %f321;
	fma.rn.f32 	%f2401, %f912, %f782, %f2400;
	add.f32 	%f794, %f2401, %f286;
	@%p144 bra 	$L__BB0_97;
	cvt.rzi.s32.f32 	%r382, %f794;
	min.s32 	%r383, %r382, 255;
	max.s32 	%r384, %r383, 0;
	st.global.u8 	[%rd98], %r384;
$L__BB0_97:
	add.s32 	%r385, %r371, 64;
	setp.lt.s32 	%p145, %r385, %r34;
	selp.b64 	%rd293, %rd290, 0, %p145;
	add.s64 	%rd99, %rd97, %rd293;
	add.s32 	%r386, %r371, 48;
	setp.ge.s32 	%p146, %r386, %r34;
	add.s64 	%rd100, %rd98, %rd290;
	ld.global.u8 	%rs81, [%rd99];
	cvt.rn.f32.u16 	%f795, %rs81;
	mul.f32 	%f797, %f897, %f593;
	fma.rn.f32 	%f2402, %f896, %f576, %f797;
	add.f32 	%f2403, %f2402, %f773;
	mul.f32 	%f799, %f898, %f610;
	add.f32 	%f2404, %f2403, %f799;
	add.f32 	%f2405, %f2404, %f752;
	mul.f32 	%f801, %f899, %f626;
	add.f32 	%f2406, %f2405, %f801;
	add.f32 	%f2407, %f2406, %f729;
	mul.f32 	%f802, %f900, %f642;
	add.f32 	%f2408, %f2407, %f802;
	add.f32 	%f2409, %f2408, %f704;
	mul.f32 	%f803, %f901, %f657;
	add.f32 	%f2410, %f2409, %f803;
	add.f32 	%f2411, %f2410, %f677;
	mul.f32 	%f804, %f902, %f672;
	add.f32 	%f2412, %f2411, %f804;
	add.f32 	%f2413, %f2412, %f648;
	mul.f32 	%f806, %f903, %f686;
	add.f32 	%f2414, %f2413, %f806;
	add.f32 	%f2415, %f2414, %f617;
	fma.rn.f32 	%f2416, %f904, %f700, %f2415;
	add.f32 	%f2417, %f2416, %f584;
	fma.rn.f32 	%f2418, %f905, %f713, %f2417;
	add.f32 	%f2419, %f2418, %f549;
	fma.rn.f32 	%f2420, %f906, %f726, %f2419;
	add.f32 	%f2421, %f2420, %f514;
	fma.rn.f32 	%f2422, %f907, %f738, %f2421;
	add.f32 	%f2423, %f2422, %f479;
	fma.rn.f32 	%f2424, %f908, %f750, %f2423;
	add.f32 	%f2425, %f2424, %f444;
	fma.rn.f32 	%f2426, %f909, %f761, %f2425;
	add.f32 	%f2427, %f2426, %f409;
	fma.rn.f32 	%f2428, %f910, %f772, %f2427;
	add.f32 	%f2429, %f2428, %f374;
	fma.rn.f32 	%f2430, %f911, %f782, %f2429;
	add.f32 	%f2431, %f2430, %f339;
	fma.rn.f32 	%f2432, %f912, %f795, %f2431;
	add.f32 	%f811, %f2432, %f304;
	@%p146 bra 	$L__BB0_99;
	cvt.rzi.s32.f32 	%r387, %f811;
	min.s32 	%r388, %r387, 255;
	max.s32 	%r389, %r388, 0;
	st.global.u8 	[%rd100], %r389;
$L__BB0_99:
	add.s32 	%r390, %r371, 65;
	setp.lt.s32 	%p147, %r390, %r34;
	selp.b64 	%rd294, %rd290, 0, %p147;
	add.s64 	%rd101, %rd99, %rd294;
	add.s32 	%r391, %r371, 49;
	setp.ge.s32 	%p148, %r391, %r34;
	add.s64 	%rd102, %rd100, %rd290;
	ld.global.u8 	%rs82, [%rd101];
	cvt.rn.f32.u16 	%f812, %rs82;
	mul.f32 	%f813, %f897, %f610;
	fma.rn.f32 	%f2433, %f896, %f593, %f813;
	add.f32 	%f2434, %f2433, %f784;
	mul.f32 	%f814, %f898, %f626;
	add.f32 	%f2435, %f2434, %f814;
	add.f32 	%f2436, %f2435, %f763;
	mul.f32 	%f815, %f899, %f642;
	add.f32 	%f2437, %f2436, %f815;
	add.f32 	%f2438, %f2437, %f741;
	mul.f32 	%f817, %f900, %f657;
	add.f32 	%f2439, %f2438, %f817;
	add.f32 	%f2440, %f2439, %f717;
	mul.f32 	%f819, %f901, %f672;
	add.f32 	%f2441, %f2440, %f819;
	add.f32 	%f2442, %f2441, %f691;
	mul.f32 	%f820, %f902, %f686;
	add.f32 	%f2443, %f2442, %f820;
	add.f32 	%f2444, %f2443, %f663;
	mul.f32 	%f821, %f903, %f700;
	add.f32 	%f2445, %f2444, %f821;
	add.f32 	%f2446, %f2445, %f633;
	fma.rn.f32 	%f2447, %f904, %f713, %f2446;
	add.f32 	%f2448, %f2447, %f601;
	fma.rn.f32 	%f2449, %f905, %f726, %f2448;
	add.f32 	%f2450, %f2449, %f567;
	fma.rn.f32 	%f2451, %f906, %f738, %f2450;
	add.f32 	%f2452, %f2451, %f532;
	fma.rn.f32 	%f2453, %f907, %f750, %f2452;
	add.f32 	%f2454, %f2453, %f497;
	fma.rn.f32 	%f2455, %f908, %f761, %f2454;
	add.f32 	%f2456, %f2455, %f462;
	fma.rn.f32 	%f2457, %f909, %f772, %f2456;
	add.f32 	%f2458, %f2457, %f427;
	fma.rn.f32 	%f2459, %f910, %f782, %f2458;
	add.f32 	%f2460, %f2459, %f392;
	fma.rn.f32 	%f2461, %f911, %f795, %f2460;
	add.f32 	%f2462, %f2461, %f357;
	fma.rn.f32 	%f2463, %f912, %f812, %f2462;
	add.f32 	%f826, %f2463, %f322;
	@%p148 bra 	$L__BB0_101;
	cvt.rzi.s32.f32 	%r392, %f826;
	min.s32 	%r393, %r392, 255;
	max.s32 	%r394, %r393, 0;
	st.global.u8 	[%rd102], %r394;
$L__BB0_101:
	add.s32 	%r395, %r371, 66;
	setp.lt.s32 	%p149, %r395, %r34;
	selp.b64 	%rd295, %rd290, 0, %p149;
	add.s64 	%rd103, %rd101, %rd295;
	add.s32 	%r396, %r371, 50;
	setp.ge.s32 	%p150, %r396, %r34;
	add.s64 	%rd104, %rd102, %rd290;
	ld.global.u8 	%rs83, [%rd103];
	cvt.rn.f32.u16 	%f827, %rs83;
	mul.f32 	%f828, %f897, %f626;
	fma.rn.f32 	%f2464, %f896, %f610, %f828;
	add.f32 	%f2465, %f2464, %f797;
	mul.f32 	%f829, %f898, %f642;
	add.f32 	%f2466, %f2465, %f829;
	add.f32 	%f2467, %f2466, %f774;
	mul.f32 	%f830, %f899, %f657;
	add.f32 	%f2468, %f2467, %f830;
	add.f32 	%f2469, %f2468, %f753;
	mul.f32 	%f831, %f900, %f672;
	add.f32 	%f2470, %f2469, %f831;
	add.f32 	%f2471, %f2470, %f730;
	mul.f32 	%f832, %f901, %f686;
	add.f32 	%f2472, %f2471, %f832;
	add.f32 	%f2473, %f2472, %f705;
	mul.f32 	%f833, %f902, %f700;
	add.f32 	%f2474, %f2473, %f833;
	add.f32 	%f2475, %f2474, %f678;
	fma.rn.f32 	%f2476, %f903, %f713, %f2475;
	add.f32 	%f2477, %f2476, %f649;
	fma.rn.f32 	%f2478, %f904, %f726, %f2477;
	add.f32 	%f2479, %f2478, %f618;
	fma.rn.f32 	%f2480, %f905, %f738, %f2479;
	add.f32 	%f2481, %f2480, %f585;
	fma.rn.f32 	%f2482, %f906, %f750, %f2481;
	add.f32 	%f2483, %f2482, %f550;
	fma.rn.f32 	%f2484, %f907, %f761, %f2483;
	add.f32 	%f2485, %f2484, %f515;
	fma.rn.f32 	%f2486, %f908, %f772, %f2485;
	add.f32 	%f2487, %f2486, %f480;
	fma.rn.f32 	%f2488, %f909, %f782, %f2487;
	add.f32 	%f2489, %f2488, %f445;
	fma.rn.f32 	%f2490, %f910, %f795, %f2489;
	add.f32 	%f2491, %f2490, %f410;
	fma.rn.f32 	%f2492, %f911, %f812, %f2491;
	add.f32 	%f2493, %f2492, %f375;
	fma.rn.f32 	%f2494, %f912, %f827, %f2493;
	add.f32 	%f834, %f2494, %f340;
	@%p150 bra 	$L__BB0_103;
	cvt.rzi.s32.f32 	%r397, %f834;
	min.s32 	%r398, %r397, 255;
	max.s32 	%r399, %r398, 0;
	st.global.u8 	[%rd104], %r399;
$L__BB0_103:
	add.s32 	%r400, %r371, 67;
	setp.lt.s32 	%p151, %r400, %r34;
	selp.b64 	%rd296, %rd290, 0, %p151;
	add.s64 	%rd105, %rd103, %rd296;
	add.s32 	%r401, %r371, 51;
	setp.ge.s32 	%p152, %r401, %r34;
	add.s64 	%rd106, %rd104, %rd290;
	ld.global.u8 	%rs84, [%rd105];
	cvt.rn.f32.u16 	%f835, %rs84;
	mul.f32 	%f836, %f897, %f642;
	fma.rn.f32 	%f2495, %f896, %f626, %f836;
	add.f32 	%f2496, %f2495, %f813;
	mul.f32 	%f837, %f898, %f657;
	add.f32 	%f2497, %f2496, %f837;
	add.f32 	%f2498, %f2497, %f785;
	mul.f32 	%f838, %f899, %f672;
	add.f32 	%f2499, %f2498, %f838;
	add.f32 	%f2500, %f2499, %f764;
	mul.f32 	%f839, %f900, %f686;
	add.f32 	%f2501, %f2500, %f839;
	add.f32 	%f2502, %f2501, %f742;
	mul.f32 	%f840, %f901, %f700;
	add.f32 	%f2503, %f2502, %f840;
	add.f32 	%f2504, %f2503, %f718;
	mul.f32 	%f841, %f902, %f713;
	add.f32 	%f2505, %f2504, %f841;
	add.f32 	%f2506, %f2505, %f692;
	fma.rn.f32 	%f2507, %f903, %f726, %f2506;
	add.f32 	%f2508, %f2507, %f664;
	fma.rn.f32 	%f2509, %f904, %f738, %f2508;
	add.f32 	%f2510, %f2509, %f634;
	fma.rn.f32 	%f2511, %f905, %f750, %f2510;
	add.f32 	%f2512, %f2511, %f602;
	fma.rn.f32 	%f2513, %f906, %f761, %f2512;
	add.f32 	%f2514, %f2513, %f568;
	fma.rn.f32 	%f2515, %f907, %f772, %f2514;
	add.f32 	%f2516, %f2515, %f533;
	fma.rn.f32 	%f2517, %f908, %f782, %f2516;
	add.f32 	%f2518, %f2517, %f498;
	fma.rn.f32 	%f2519, %f909, %f795, %f2518;
	add.f32 	%f2520, %f2519, %f463;
	fma.rn.f32 	%f2521, %f910, %f812, %f2520;
	add.f32 	%f2522, %f2521, %f428;
	fma.rn.f32 	%f2523, %f911, %f827, %f2522;
	add.f32 	%f2524, %f2523, %f393;
	fma.rn.f32 	%f2525, %f912, %f835, %f2524;
	add.f32 	%f842, %f2525, %f358;
	@%p152 bra 	$L__BB0_105;
	cvt.rzi.s32.f32 	%r402, %f842;
	min.s32 	%r403, %r402, 255;
	max.s32 	%r404, %r403, 0;
	st.global.u8 	[%rd106], %r404;
$L__BB0_105:
	add.s32 	%r405, %r371, 68;
	setp.lt.s32 	%p153, %r405, %r34;
	selp.b64 	%rd297, %rd290, 0, %p153;
	add.s64 	%rd107, %rd105, %rd297;
	add.s32 	%r406, %r371, 52;
	setp.ge.s32 	%p154, %r406, %r34;
	add.s64 	%rd108, %rd106, %rd290;
	ld.global.u8 	%rs85, [%rd107];
	cvt.rn.f32.u16 	%f843, %rs85;
	mul.f32 	%f844, %f897, %f657;
	fma.rn.f32 	%f2526, %f896, %f642, %f844;
	add.f32 	%f2527, %f2526, %f828;
	mul.f32 	%f845, %f898, %f672;
	add.f32 	%f2528, %f2527, %f845;
	add.f32 	%f2529, %f2528, %f799;
	mul.f32 	%f846, %f899, %f686;
	add.f32 	%f2530, %f2529, %f846;
	add.f32 	%f2531, %f2530, %f775;
	mul.f32 	%f847, %f900, %f700;
	add.f32 	%f2532, %f2531, %f847;
	add.f32 	%f2533, %f2532, %f754;
	mul.f32 	%f848, %f901, %f713;
	add.f32 	%f2534, %f2533, %f848;
	add.f32 	%f2535, %f2534, %f731;
	fma.rn.f32 	%f2536, %f902, %f726, %f2535;
	add.f32 	%f2537, %f2536, %f706;
	fma.rn.f32 	%f2538, %f903, %f738, %f2537;
	add.f32 	%f2539, %f2538, %f679;
	fma.rn.f32 	%f2540, %f904, %f750, %f2539;
	add.f32 	%f2541, %f2540, %f650;
	fma.rn.f32 	%f2542, %f905, %f761, %f2541;
	add.f32 	%f2543, %f2542, %f619;
	fma.rn.f32 	%f2544, %f906, %f772, %f2543;
	add.f32 	%f2545, %f2544, %f586;
	fma.rn.f32 	%f2546, %f907, %f782, %f2545;
	add.f32 	%f2547, %f2546, %f551;
	fma.rn.f32 	%f2548, %f908, %f795, %f2547;
	add.f32 	%f2549, %f2548, %f516;
	fma.rn.f32 	%f2550, %f909, %f812, %f2549;
	add.f32 	%f2551, %f2550, %f481;
	fma.rn.f32 	%f2552, %f910, %f827, %f2551;
	add.f32 	%f2553, %f2552, %f446;
	fma.rn.f32 	%f2554, %f911, %f835, %f2553;
	add.f32 	%f2555, %f2554, %f411;
	fma.rn.f32 	%f2556, %f912, %f843, %f2555;
	add.f32 	%f849, %f2556, %f376;
	@%p154 bra 	$L__BB0_107;
	cvt.rzi.s32.f32 	%r407, %f849;
	min.s32 	%r408, %r407, 255;
	max.s32 	%r409, %r408, 0;
	st.global.u8 	[%rd108], %r409;
$L__BB0_107:
	add.s32 	%r410, %r371, 69;
	setp.lt.s32 	%p155, %r410, %r34;
	selp.b64 	%rd298, %rd290, 0, %p155;
	add.s64 	%rd109, %rd107, %rd298;
	add.s32 	%r411, %r371, 53;
	setp.ge.s32 	%p156, %r411, %r34;
	add.s64 	%rd110, %rd108, %rd290;
	ld.global.u8 	%rs86, [%rd109];
	cvt.rn.f32.u16 	%f850, %rs86;
	mul.f32 	%f851, %f897, %f672;
	fma.rn.f32 	%f2557, %f896, %f657, %f851;
	add.f32 	%f2558, %f2557, %f836;
	mul.f32 	%f852, %f898, %f686;
	add.f32 	%f2559, %f2558, %f852;
	add.f32 	%f2560, %f2559, %f814;
	mul.f32 	%f853, %f899, %f700;
	add.f32 	%f2561, %f2560, %f853;
	add.f32 	%f2562, %f2561, %f786;
	mul.f32 	%f854, %f900, %f713;
	add.f32 	%f2563, %f2562, %f854;
	add.f32 	%f2564, %f2563, %f765;
	mul.f32 	%f855, %f901, %f726;
	add.f32 	%f2565, %f2564, %f855;
	add.f32 	%f2566, %f2565, %f743;
	fma.rn.f32 	%f2567, %f902, %f738, %f2566;
	add.f32 	%f2568, %f2567, %f719;
	fma.rn.f32 	%f2569, %f903, %f750, %f2568;
	add.f32 	%f2570, %f2569, %f693;
	fma.rn.f32 	%f2571, %f904, %f761, %f2570;
	add.f32 	%f2572, %f2571, %f665;
	fma.rn.f32 	%f2573, %f905, %f772, %f2572;
	add.f32 	%f2574, %f2573, %f635;
	fma.rn.f32 	%f2575, %f906, %f782, %f2574;
	add.f32 	%f2576, %f2575, %f603;
	fma.rn.f32 	%f2577, %f907, %f795, %f2576;
	add.f32 	%f2578, %f2577, %f569;
	fma.rn.f32 	%f2579, %f908, %f812, %f2578;
	add.f32 	%f2580, %f2579, %f534;
	fma.rn.f32 	%f2581, %f909, %f827, %f2580;
	add.f32 	%f2582, %f2581, %f499;
	fma.rn.f32 	%f2583, %f910, %f835, %f2582;
	add.f32 	%f2584, %f2583, %f464;
	fma.rn.f32 	%f2585, %f911, %f843, %f2584;
	add.f32 	%f2586, %f2585, %f429;
	fma.rn.f32 	%f2587, %f912, %f850, %f2586;
	add.f32 	%f856, %f2587, %f394;
	@%p156 bra 	$L__BB0_109;
	cvt.rzi.s32.f32 	%r412, %f856;
	min.s32 	%r413, %r412, 255;
	max.s32 	%r414, %r413, 0;
	st.global.u8 	[%rd110], %r414;
$L__BB0_109:
	add.s32 	%r415, %r371, 70;
	setp.lt.s32 	%p157, %r415, %r34;
	selp.b64 	%rd299, %rd290, 0, %p157;
	add.s64 	%rd111, %rd109, %rd299;
	add.s32 	%r416, %r371, 54;
	setp.ge.s32 	%p158, %r416, %r34;
	add.s64 	%rd112, %rd110, %rd290;
	ld.global.u8 	%rs87, [%rd111];
	cvt.rn.f32.u16 	%f857, %rs87;
	mul.f32 	%f858, %f897, %f686;
	fma.rn.f32 	%f2588, %f896, %f672, %f858;
	add.f32 	%f2589, %f2588, %f844;
	mul.f32 	%f859, %f898, %f700;
	add.f32 	%f2590, %f2589, %f859;
	add.f32 	%f2591, %f2590, %f829;
	mul.f32 	%f860, %f899, %f713;
	add.f32 	%f2592, %f2591, %f860;
	add.f32 	%f2593, %f2592, %f801;
	mul.f32 	%f861, %f900, %f726;
	add.f32 	%f2594, %f2593, %f861;
	add.f32 	%f2595, %f2594, %f776;
	fma.rn.f32 	%f2596, %f901, %f738, %f2595;
	add.f32 	%f2597, %f2596, %f755;
	fma.rn.f32 	%f2598, %f902, %f750, %f2597;
	add.f32 	%f2599, %f2598, %f732;
	fma.rn.f32 	%f2600, %f903, %f761, %f2599;
	add.f32 	%f2601, %f2600, %f707;
	fma.rn.f32 	%f2602, %f904, %f772, %f2601;
	add.f32 	%f2603, %f2602, %f680;
	fma.rn.f32 	%f2604, %f905, %f782, %f2603;
	add.f32 	%f2605, %f2604, %f651;
	fma.rn.f32 	%f2606, %f906, %f795, %f2605;
	add.f32 	%f2607, %f2606, %f620;
	fma.rn.f32 	%f2608, %f907, %f812, %f2607;
	add.f32 	%f2609, %f2608, %f587;
	fma.rn.f32 	%f2610, %f908, %f827, %f2609;
	add.f32 	%f2611, %f2610, %f552;
	fma.rn.f32 	%f2612, %f909, %f835, %f2611;
	add.f32 	%f2613, %f2612, %f517;
	fma.rn.f32 	%f2614, %f910, %f843, %f2613;
	add.f32 	%f2615, %f2614, %f482;
	fma.rn.f32 	%f2616, %f911, %f850, %f2615;
	add.f32 	%f2617, %f2616, %f447;
	fma.rn.f32 	%f2618, %f912, %f857, %f2617;
	add.f32 	%f862, %f2618, %f412;
	@%p158 bra 	$L__BB0_111;
	cvt.rzi.s32.f32 	%r417, %f862;
	min.s32 	%r418, %r417, 255;
	max.s32 	%r419, %r418, 0;
	st.global.u8 	[%rd112], %r419;
$L__BB0_111:
	add.s32 	%r420, %r371, 71;
	setp.lt.s32 	%p159, %r420, %r34;
	selp.b64 	%rd300, %rd290, 0, %p159;
	add.s64 	%rd113, %rd111, %rd300;
	add.s32 	%r421, %r371, 55;
	setp.ge.s32 	%p160, %r421, %r34;
	add.s64 	%rd114, %rd112, %rd290;
	ld.global.u8 	%rs88, [%rd113];
	cvt.rn.f32.u16 	%f863, %rs88;
	mul.f32 	%f864, %f897, %f700;
	fma.rn.f32 	%f2619, %f896, %f686, %f864;
	add.f32 	%f2620, %f2619, %f851;
	mul.f32 	%f865, %f898, %f713;
	add.f32 	%f2621, %f2620, %f865;
	add.f32 	%f2622, %f2621, %f837;
	mul.f32 	%f866, %f899, %f726;
	add.f32 	%f2623, %f2622, %f866;
	add.f32 	%f2624, %f2623, %f815;
	mul.f32 	%f867, %f900, %f738;
	add.f32 	%f2625, %f2624, %f867;
	add.f32 	%f2626, %f2625, %f787;
	fma.rn.f32 	%f2627, %f901, %f750, %f2626;
	add.f32 	%f2628, %f2627, %f766;
	fma.rn.f32 	%f2629, %f902, %f761, %f2628;
	add.f32 	%f2630, %f2629, %f744;
	fma.rn.f32 	%f2631, %f903, %f772, %f2630;
	add.f32 	%f2632, %f2631, %f720;
	fma.rn.f32 	%f2633, %f904, %f782, %f2632;
	add.f32 	%f2634, %f2633, %f694;
	fma.rn.f32 	%f2635, %f905, %f795, %f2634;
	add.f32 	%f2636, %f2635, %f666;
	fma.rn.f32 	%f2637, %f906, %f812, %f2636;
	add.f32 	%f2638, %f2637, %f636;
	fma.rn.f32 	%f2639, %f907, %f827, %f2638;
	add.f32 	%f2640, %f2639, %f604;
	fma.rn.f32 	%f2641, %f908, %f835, %f2640;
	add.f32 	%f2642, %f2641, %f570;
	fma.rn.f32 	%f2643, %f909, %f843, %f2642;
	add.f32 	%f2644, %f2643, %f535;
	fma.rn.f32 	%f2645, %f910, %f850, %f2644;
	add.f32 	%f2646, %f2645, %f500;
	fma.rn.f32 	%f2647, %f911, %f857, %f2646;
	add.f32 	%f2648, %f2647, %f465;
	fma.rn.f32 	%f2649, %f912, %f863, %f2648;
	add.f32 	%f868, %f2649, %f430;
	@%p160 bra 	$L__BB0_113;
	cvt.rzi.s32.f32 	%r422, %f868;
	min.s32 	%r423, %r422, 255;
	max.s32 	%r424, %r423, 0;
	st.global.u8 	[%rd114], %r424;
$L__BB0_113:
	add.s32 	%r425, %r371, 72;
	setp.lt.s32 	%p161, %r425, %r34;
	selp.b64 	%rd301, %rd290, 0, %p161;
	add.s64 	%rd115, %rd113, %rd301;
	add.s32 	%r426, %r371, 56;
	setp.ge.s32 	%p162, %r426, %r34;
	add.s64 	%rd116, %rd114, %rd290;
	ld.global.u8 	%rs89, [%rd115];
	cvt.rn.f32.u16 	%f869, %rs89;
	mul.f32 	%f870, %f897, %f713;
	fma.rn.f32 	%f2650, %f896, %f700, %f870;
	add.f32 	%f2651, %f2650, %f858;
	mul.f32 	%f871, %f898, %f726;
	add.f32 	%f2652, %f2651, %f871;
	add.f32 	%f2653, %f2652, %f845;
	mul.f32 	%f872, %f899, %f738;
	add.f32 	%f2654, %f2653, %f872;
	add.f32 	%f2655, %f2654, %f830;
	fma.rn.f32 	%f2656, %f900, %f750, %f2655;
	add.f32 	%f2657, %f2656, %f802;
	fma.rn.f32 	%f2658, %f901, %f761, %f2657;
	add.f32 	%f2659, %f2658, %f777;
	fma.rn.f32 	%f2660, %f902, %f772, %f2659;
	add.f32 	%f2661, %f2660, %f756;
	fma.rn.f32 	%f2662, %f903, %f782, %f2661;
	add.f32 	%f2663, %f2662, %f733;
	fma.rn.f32 	%f2664, %f904, %f795, %f2663;
	add.f32 	%f2665, %f2664, %f708;
	fma.rn.f32 	%f2666, %f905, %f812, %f2665;
	add.f32 	%f2667, %f2666, %f681;
	fma.rn.f32 	%f2668, %f906, %f827, %f2667;
	add.f32 	%f2669, %f2668, %f652;
	fma.rn.f32 	%f2670, %f907, %f835, %f2669;
	add.f32 	%f2671, %f2670, %f621;
	fma.rn.f32 	%f2672, %f908, %f843, %f2671;
	add.f32 	%f2673, %f2672, %f588;
	fma.rn.f32 	%f2674, %f909, %f850, %f2673;
	add.f32 	%f2675, %f2674, %f553;
	fma.rn.f32 	%f2676, %f910, %f857, %f2675;
	add.f32 	%f2677, %f2676, %f518;
	fma.rn.f32 	%f2678, %f911, %f863, %f2677;
	add.f32 	%f2679, %f2678, %f483;
	fma.rn.f32 	%f2680, %f912, %f869, %f2679;
	add.f32 	%f873, %f2680, %f448;
	@%p162 bra 	$L__BB0_115;
	cvt.rzi.s32.f32 	%r427, %f873;
	min.s32 	%r428, %r427, 255;
	max.s32 	%r429, %r428, 0;
	st.global.u8 	[%rd116], %r429;
$L__BB0_115:
	add.s32 	%r430, %r371, 73;
	setp.lt.s32 	%p163, %r430, %r34;
	selp.b64 	%rd302, %rd290, 0, %p163;
	add.s64 	%rd117, %rd115, %rd302;
	add.s32 	%r431, %r371, 57;
	setp.ge.s32 	%p164, %r431, %r34;
	add.s64 	%rd118, %rd116, %rd290;
	ld.global.u8 	%rs90, [%rd117];
	cvt.rn.f32.u16 	%f874, %rs90;
	mul.f32 	%f875, %f897, %f726;
	fma.rn.f32 	%f2681, %f896, %f713, %f875;
	add.f32 	%f2682, %f2681, %f864;
	mul.f32 	%f876, %f898, %f738;
	add.f32 	%f2683, %f2682, %f876;
	add.f32 	%f2684, %f2683, %f852;
	mul.f32 	%f877, %f899, %f750;
	add.f32 	%f2685, %f2684, %f877;
	add.f32 	%f2686, %f2685, %f838;
	fma.rn.f32 	%f2687, %f900, %f761, %f2686;
	add.f32 	%f2688, %f2687, %f817;
	fma.rn.f32 	%f2689, %f901, %f772, %f2688;
	add.f32 	%f2690, %f2689, %f788;
	fma.rn.f32 	%f2691, %f902, %f782, %f2690;
	add.f32 	%f2692, %f2691, %f767;
	fma.rn.f32 	%f2693, %f903, %f795, %f2692;
	add.f32 	%f2694, %f2693, %f745;
	fma.rn.f32 	%f2695, %f904, %f812, %f2694;
	add.f32 	%f2696, %f2695, %f721;
	fma.rn.f32 	%f2697, %f905, %f827, %f2696;
	add.f32 	%f2698, %f2697, %f695;
	fma.rn.f32 	%f2699, %f906, %f835, %f2698;
	add.f32 	%f2700, %f2699, %f667;
	fma.rn.f32 	%f2701, %f907, %f843, %f2700;
	add.f32 	%f2702, %f2701, %f637;
	fma.rn.f32 	%f2703, %f908, %f850, %f2702;
	add.f32 	%f2704, %f2703, %f605;
	fma.rn.f32 	%f2705, %f909, %f857, %f2704;
	add.f32 	%f2706, %f2705, %f571;
	fma.rn.f32 	%f2707, %f910, %f863, %f2706;
	add.f32 	%f2708, %f2707, %f536;
	fma.rn.f32 	%f2709, %f911, %f869, %f2708;
	add.f32 	%f2710, %f2709, %f501;
	fma.rn.f32 	%f2711, %f912, %f874, %f2710;
	add.f32 	%f878, %f2711, %f466;
	@%p164 bra 	$L__BB0_117;
	cvt.rzi.s32.f32 	%r432, %f878;
	min.s32 	%r433, %r432, 255;
	max.s32 	%r434, %r433, 0;
	st.global.u8 	[%rd118], %r434;
$L__BB0_117:
	add.s32 	%r435, %r371, 74;
	setp.lt.s32 	%p165, %r435, %r34;
	selp.b64 	%rd303, %rd290, 0, %p165;
	add.s64 	%rd119, %rd117, %rd303;
	add.s32 	%r436, %r371, 58;
	setp.ge.s32 	%p166, %r436, %r34;
	add.s64 	%rd120, %rd118, %rd290;
	ld.global.u8 	%rs91, [%rd119];
	cvt.rn.f32.u16 	%f879, %rs91;
	mul.f32 	%f880, %f897, %f738;
	fma.rn.f32 	%f2712, %f896, %f726, %f880;
	add.f32 	%f2713, %f2712, %f870;
	mul.f32 	%f881, %f898, %f750;
	add.f32 	%f2714, %f2713, %f881;
	add.f32 	%f2715, %f2714, %f859;
	fma.rn.f32 	%f2716, %f899, %f761, %f2715;
	add.f32 	%f2717, %f2716, %f846;
	fma.rn.f32 	%f2718, %f900, %f772, %f2717;
	add.f32 	%f2719, %f2718, %f831;
	fma.rn.f32 	%f2720, %f901, %f782, %f2719;
	add.f32 	%f2721, %f2720, %f803;
	fma.rn.f32 	%f2722, %f902, %f795, %f2721;
	add.f32 	%f2723, %f2722, %f778;
	fma.rn.f32 	%f2724, %f903, %f812, %f2723;
	add.f32 	%f2725, %f2724, %f757;
	fma.rn.f32 	%f2726, %f904, %f827, %f2725;
	add.f32 	%f2727, %f2726, %f734;
	fma.rn.f32 	%f2728, %f905, %f835, %f2727;
	add.f32 	%f2729, %f2728, %f709;
	fma.rn.f32 	%f2730, %f906, %f843, %f2729;
	add.f32 	%f2731, %f2730, %f682;
	fma.rn.f32 	%f2732, %f907, %f850, %f2731;
	add.f32 	%f2733, %f2732, %f653;
	fma.rn.f32 	%f2734, %f908, %f857, %f2733;
	add.f32 	%f2735, %f2734, %f622;
	fma.rn.f32 	%f2736, %f909, %f863, %f2735;
	add.f32 	%f2737, %f2736, %f589;
	fma.rn.f32 	%f2738, %f910, %f869, %f2737;
	add.f32 	%f2739, %f2738, %f554;
	fma.rn.f32 	%f2740, %f911, %f874, %f2739;
	add.f32 	%f2741, %f2740, %f519;
	fma.rn.f32 	%f2742, %f912, %f879, %f2741;
	add.f32 	%f882, %f2742, %f484;
	@%p166 bra 	$L__BB0_119;
	cvt.rzi.s32.f32 	%r437, %f882;
	min.s32 	%r438, %r437, 255;
	max.s32 	%r439, %r438, 0;
	st.global.u8 	[%rd120], %r439;
$L__BB0_119:
	add.s32 	%r440, %r371, 75;
	setp.lt.s32 	%p167, %r440, %r34;
	selp.b64 	%rd304, %rd290, 0, %p167;
	add.s64 	%rd121, %rd119, %rd304;
	add.s32 	%r441, %r371, 59;
	setp.ge.s32 	%p168, %r441, %r34;
	add.s64 	%rd122, %rd120, %rd290;
	ld.global.u8 	%rs92, [%rd121];
	cvt.rn.f32.u16 	%f883, %rs92;
	mul.f32 	%f884, %f897, %f750;
	fma.rn.f32 	%f2743, %f896, %f738, %f884;
	add.f32 	%f2744, %f2743, %f875;
	mul.f32 	%f885, %f898, %f761;
	add.f32 	%f2745, %f2744, %f885;
	add.f32 	%f2746, %f2745, %f865;
	fma.rn.f32 	%f2747, %f899, %f772, %f2746;
	add.f32 	%f2748, %f2747, %f853;
	fma.rn.f32 	%f2749, %f900, %f782, %f2748;
	add.f32 	%f2750, %f2749, %f839;
	fma.rn.f32 	%f2751, %f901, %f795, %f2750;
	add.f32 	%f2752, %f2751, %f819;
	fma.rn.f32 	%f2753, %f902, %f812, %f2752;
	add.f32 	%f2754, %f2753, %f790;
	fma.rn.f32 	%f2755, %f903, %f827, %f2754;
	add.f32 	%f2756, %f2755, %f768;
	fma.rn.f32 	%f2757, %f904, %f835, %f2756;
	add.f32 	%f2758, %f2757, %f746;
	fma.rn.f32 	%f2759, %f905, %f843, %f2758;
	add.f32 	%f2760, %f2759, %f722;
	fma.rn.f32 	%f2761, %f906, %f850, %f2760;
	add.f32 	%f2762, %f2761, %f696;
	fma.rn.f32 	%f2763, %f907, %f857, %f2762;
	add.f32 	%f2764, %f2763, %f668;
	fma.rn.f32 	%f2765, %f908, %f863, %f2764;
	add.f32 	%f2766, %f2765, %f638;
	fma.rn.f32 	%f2767, %f909, %f869, %f2766;
	add.f32 	%f2768, %f2767, %f606;
	fma.rn.f32 	%f2769, %f910, %f874, %f2768;
	add.f32 	%f2770, %f2769, %f572;
	fma.rn.f32 	%f2771, %f911, %f879, %f2770;
	add.f32 	%f2772, %f2771, %f537;
	fma.rn.f32 	%f2773, %f912, %f883, %f2772;
	add.f32 	%f886, %f2773, %f502;
	@%p168 bra 	$L__BB0_121;
	cvt.rzi.s32.f32 	%r442, %f886;
	min.s32 	%r443, %r442, 255;
	max.s32 	%r444, %r443, 0;
	st.global.u8 	[%rd122], %r444;
$L__BB0_121:
	add.s32 	%r445, %r371, 76;
	setp.lt.s32 	%p169, %r445, %r34;
	selp.b64 	%rd305, %rd290, 0, %p169;
	add.s64 	%rd123, %rd121, %rd305;
	add.s32 	%r446, %r371, 60;
	setp.ge.s32 	%p170, %r446, %r34;
	add.s64 	%rd124, %rd122, %rd290;
	ld.global.u8 	%rs93, [%rd123];
	cvt.rn.f32.u16 	%f887, %rs93;
	mul.f32 	%f888, %f897, %f761;
	fma.rn.f32 	%f2774, %f896, %f750, %f888;
	add.f32 	%f2775, %f2774, %f880;
	fma.rn.f32 	%f2776, %f898, %f772, %f2775;
	add.f32 	%f2777, %f2776, %f871;
	fma.rn.f32 	%f2778, %f899, %f782, %f2777;
	add.f32 	%f2779, %f2778, %f860;
	fma.rn.f32 	%f2780, %f900, %f795, %f2779;
	add.f32 	%f2781, %f2780, %f847;
	fma.rn.f32 	%f2782, %f901, %f812, %f2781;
	add.f32 	%f2783, %f2782, %f832;
	fma.rn.f32 	%f2784, %f902, %f827, %f2783;
	add.f32 	%f2785, %f2784, %f804;
	fma.rn.f32 	%f2786, %f903, %f835, %f2785;
	add.f32 	%f2787, %f2786, %f779;
	fma.rn.f32 	%f2788, %f904, %f843, %f2787;
	add.f32 	%f2789, %f2788, %f758;
	fma.rn.f32 	%f2790, %f905, %f850, %f2789;
	add.f32 	%f2791, %f2790, %f735;
	fma.rn.f32 	%f2792, %f906, %f857, %f2791;
	add.f32 	%f2793, %f2792, %f710;
	fma.rn.f32 	%f2794, %f907, %f863, %f2793;
	add.f32 	%f2795, %f2794, %f683;
	fma.rn.f32 	%f2796, %f908, %f869, %f2795;
	add.f32 	%f2797, %f2796, %f654;
	fma.rn.f32 	%f2798, %f909, %f874, %f2797;
	add.f32 	%f2799, %f2798, %f623;
	fma.rn.f32 	%f2800, %f910, %f879, %f2799;
	add.f32 	%f2801, %f2800, %f590;
	fma.rn.f32 	%f2802, %f911, %f883, %f2801;
	add.f32 	%f2803, %f2802, %f555;
	fma.rn.f32 	%f2804, %f912, %f887, %f2803;
	add.f32 	%f889, %f2804, %f520;
	@%p170 bra 	$L__BB0_123;
	cvt.rzi.s32.f32 	%r447, %f889;
	min.s32 	%r448, %r447, 255;
	max.s32 	%r449, %r448, 0;
	st.global.u8 	[%rd124], %r449;
$L__BB0_123:
	add.s32 	%r450, %r371, 77;
	setp.lt.s32 	%p171, %r450, %r34;
	selp.b64 	%rd306, %rd290, 0, %p171;
	add.s64 	%rd125, %rd123, %rd306;
	add.s32 	%r451, %r371, 61;
	setp.ge.s32 	%p172, %r451, %r34;
	add.s64 	%rd126, %rd124, %rd290;
	ld.global.u8 	%rs94, [%rd125];
	cvt.rn.f32.u16 	%f890, %rs94;
	mul.f32 	%f891, %f897, %f772;
	fma.rn.f32 	%f2805, %f896, %f761, %f891;
	add.f32 	%f2806, %f2805, %f884;
	fma.rn.f32 	%f2807, %f898, %f782, %f2806;
	add.f32 	%f2808, %f2807, %f876;
	fma.rn.f32 	%f2809, %f899, %f795, %f2808;
	add.f32 	%f2810, %f2809, %f866;
	fma.rn.f32 	%f2811, %f900, %f812, %f2810;
	add.f32 	%f2812, %f2811, %f854;
	fma.rn.f32 	%f2813, %f901, %f827, %f2812;
	add.f32 	%f2814, %f2813, %f840;
	fma.rn.f32 	%f2815, %f902, %f835, %f2814;
	add.f32 	%f2816, %f2815, %f820;
	fma.rn.f32 	%f2817, %f903, %f843, %f2816;
	add.f32 	%f2818, %f2817, %f791;
	fma.rn.f32 	%f2819, %f904, %f850, %f2818;
	add.f32 	%f2820, %f2819, %f769;
	fma.rn.f32 	%f2821, %f905, %f857, %f2820;
	add.f32 	%f2822, %f2821, %f747;
	fma.rn.f32 	%f2823, %f906, %f863, %f2822;
	add.f32 	%f2824, %f2823, %f723;
	fma.rn.f32 	%f2825, %f907, %f869, %f2824;
	add.f32 	%f2826, %f2825, %f697;
	fma.rn.f32 	%f2827, %f908, %f874, %f2826;
	add.f32 	%f2828, %f2827, %f669;
	fma.rn.f32 	%f2829, %f909, %f879, %f2828;
	add.f32 	%f2830, %f2829, %f639;
	fma.rn.f32 	%f2831, %f910, %f883, %f2830;
	add.f32 	%f2832, %f2831, %f607;
	fma.rn.f32 	%f2833, %f911, %f887, %f2832;
	add.f32 	%f2834, %f2833, %f573;
	fma.rn.f32 	%f2835, %f912, %f890, %f2834;
	add.f32 	%f892, %f2835, %f538;
	@%p172 bra 	$L__BB0_125;
	cvt.rzi.s32.f32 	%r452, %f892;
	min.s32 	%r453, %r452, 255;
	max.s32 	%r454, %r453, 0;
	st.global.u8 	[%rd126], %r454;
$L__BB0_125:
	add.s32 	%r455, %r371, 78;
	setp.lt.s32 	%p173, %r455, %r34;
	selp.b64 	%rd307, %rd290, 0, %p173;
	add.s64 	%rd308, %rd125, %rd307;
	setp.ge.s32 	%p174, %r372, %r34;
	add.s64 	%rd127, %rd126, %rd290;
	ld.global.u8 	%rs95, [%rd308];
	cvt.rn.f32.u16 	%f893, %rs95;
	add.s32 	%r457, %r371, 79;
	setp.lt.s32 	%p175, %r457, %r34;
	selp.b64 	%rd309, %rd290, 0, %p175;
	add.s64 	%rd128, %rd308, %rd309;
	mul.f32 	%f2836, %f897, %f782;
	fma.rn.f32 	%f2837, %f896, %f772, %f2836;
	add.f32 	%f2838, %f2837, %f888;
	fma.rn.f32 	%f2839, %f898, %f795, %f2838;
	add.f32 	%f2840, %f2839, %f881;
	fma.rn.f32 	%f2841, %f899, %f812, %f2840;
	add.f32 	%f2842, %f2841, %f872;
	fma.rn.f32 	%f2843, %f900, %f827, %f2842;
	add.f32 	%f2844, %f2843, %f861;
	fma.rn.f32 	%f2845, %f901, %f835, %f2844;
	add.f32 	%f2846, %f2845, %f848;
	fma.rn.f32 	%f2847, %f902, %f843, %f2846;
	add.f32 	%f2848, %f2847, %f833;
	fma.rn.f32 	%f2849, %f903, %f850, %f2848;
	add.f32 	%f2850, %f2849, %f806;
	fma.rn.f32 	%f2851, %f904, %f857, %f2850;
	add.f32 	%f2852, %f2851, %f780;
	fma.rn.f32 	%f2853, %f905, %f863, %f2852;
	add.f32 	%f2854, %f2853, %f759;
	fma.rn.f32 	%f2855, %f906, %f869, %f2854;
	add.f32 	%f2856, %f2855, %f736;
	fma.rn.f32 	%f2857, %f907, %f874, %f2856;
	add.f32 	%f2858, %f2857, %f711;
	fma.rn.f32 	%f2859, %f908, %f879, %f2858;
	add.f32 	%f2860, %f2859, %f684;
	fma.rn.f32 	%f2861, %f909, %f883, %f2860;
	add.f32 	%f2862, %f2861, %f655;
	fma.rn.f32 	%f2863, %f910, %f887, %f2862;
	add.f32 	%f2864, %f2863, %f624;
	fma.rn.f32 	%f2865, %f911, %f890, %f2864;
	add.f32 	%f2866, %f2865, %f591;
	fma.rn.f32 	%f2867, %f912, %f893, %f2866;
	add.f32 	%f894, %f2867, %f556;
	@%p174 bra 	$L__BB0_127;
	cvt.rzi.s32.f32 	%r458, %f894;
	min.s32 	%r459, %r458, 255;
	max.s32 	%r460, %r459, 0;
	st.global.u8 	[%rd127], %r460;
$L__BB0_127:
	mov.u32 	%r461, %ctaid.y;
	shl.b32 	%r462, %r461, 6;
	mov.u32 	%r463, %tid.y;
	add.s32 	%r464, %r462, %r463;
	add.s32 	%r465, %r464, 63;
	setp.ge.s32 	%p176, %r465, %r34;
	add.s64 	%rd129, %rd127, %rd290;
	ld.global.u8 	%rs96, [%rd128];
	cvt.rn.f32.u16 	%f2868, %rs96;
	mul.f32 	%f2869, %f897, %f795;
	fma.rn.f32 	%f2870, %f896, %f782, %f2869;
	add.f32 	%f2871, %f2870, %f891;
	fma.rn.f32 	%f2872, %f898, %f812, %f2871;
	add.f32 	%f2873, %f2872, %f885;
	fma.rn.f32 	%f2874, %f899, %f827, %f2873;
	add.f32 	%f2875, %f2874, %f877;
	fma.rn.f32 	%f2876, %f900, %f835, %f2875;
	add.f32 	%f2877, %f2876, %f867;
	fma.rn.f32 	%f2878, %f901, %f843, %f2877;
	add.f32 	%f2879, %f2878, %f855;
	fma.rn.f32 	%f2880, %f902, %f850, %f2879;
	add.f32 	%f2881, %f2880, %f841;
	fma.rn.f32 	%f2882, %f903, %f857, %f2881;
	add.f32 	%f2883, %f2882, %f821;
	fma.rn.f32 	%f2884, %f904, %f863, %f2883;
	add.f32 	%f2885, %f2884, %f792;
	fma.rn.f32 	%f2886, %f905, %f869, %f2885;
	add.f32 	%f2887, %f2886, %f770;
	fma.rn.f32 	%f2888, %f906, %f874, %f2887;
	add.f32 	%f2889, %f2888, %f748;
	fma.rn.f32 	%f2890, %f907, %f879, %f2889;
	add.f32 	%f2891, %f2890, %f724;
	fma.rn.f32 	%f2892, %f908, %f883, %f2891;
	add.f32 	%f2893, %f2892, %f698;
	fma.rn.f32 	%f2894, %f909, %f887, %f2893;
	add.f32 	%f2895, %f2894, %f670;
	fma.rn.f32 	%f2896, %f910, %f890, %f2895;
	add.f32 	%f2897, %f2896, %f640;
	fma.rn.f32 	%f2898, %f911, %f893, %f2897;
	add.f32 	%f2899, %f2898, %f608;
	fma.rn.f32 	%f2900, %f912, %f2868, %f2899;
	add.f32 	%f895, %f2900, %f574;
	@%p176 bra 	$L__BB0_129;
	cvt.rzi.s32.f32 	%r466, %f895;
	min.s32 	%r467, %r466, 255;
	max.s32 	%r468, %r467, 0;
	st.global.u8 	[%rd129], %r468;
$L__BB0_129:
	ret;

}
.entry _Z22convolution_horizontal13kernel_paramsPhS0_(
	.param .align 4 .b8 _Z22convolution_horizontal13kernel_paramsPhS0__param_0[76],
	.param .u64 .ptr .align 1 _Z22convolution_horizontal13kernel_paramsPhS0__param_1,
	.param .u64 .ptr .align 1 _Z22convolution_horizontal13kernel_paramsPhS0__param_2
)
{
	.reg .pred 	%p<4>;
	.reg .b16 	%rs<3>;
	.reg .b32 	%r<48>;
	.reg .b32 	%f<88>;
	.reg .b64 	%rd<12>;
	// demoted variable
	.shared .align 4 .b8 _ZZ22convolution_horizontal13kernel_paramsPhS0_E5cache[8192];
	ld.param.f32 	%f17, [_Z22convolution_horizontal13kernel_paramsPhS0__param_0+64];
	ld.param.f32 	%f16, [_Z22convolution_horizontal13kernel_paramsPhS0__param_0+60];
	ld.param.f32 	%f15, [_Z22convolution_horizontal13kernel_paramsPhS0__param_0+56];
	ld.param.f32 	%f14, [_Z22convolution_horizontal13kernel_paramsPhS0__param_0+52];
	ld.param.f32 	%f13, [_Z22convolution_horizontal13kernel_paramsPhS0__param_0+48];
	ld.param.f32 	%f12, [_Z22convolution_horizontal13kernel_paramsPhS0__param_0+44];
	ld.param.f32 	%f11, [_Z22convolution_horizontal13kernel_paramsPhS0__param_0+40];
	ld.param.f32 	%f10, [_Z22convolution_horizontal13kernel_paramsPhS0__param_0+36];
	ld.param.f32 	%f9, [_Z22convolution_horizontal13kernel_paramsPhS0__param_0+32];
	ld.param.f32 	%f8, [_Z22convolution_horizontal13kernel_paramsPhS0__param_0+28];
	ld.param.f32 	%f7, [_Z22convolution_horizontal13kernel_paramsPhS0__param_0+24];
	ld.param.f32 	%f6, [_Z22convolution_horizontal13kernel_paramsPhS0__param_0+20];
	ld.param.f32 	%f5, [_Z22convolution_horizontal13kernel_paramsPhS0__param_0+16];
	ld.param.f32 	%f4, [_Z22convolution_horizontal13kernel_paramsPhS0__param_0+12];
	ld.param.f32 	%f3, [_Z22convolution_horizontal13kernel_paramsPhS0__param_0+8];
	ld.param.f32 	%f2, [_Z22convolution_horizontal13kernel_paramsPhS0__param_0+4];
	ld.param.f32 	%f1, [_Z22convolution_horizontal13kernel_paramsPhS0__param_0];
	ld.param.u32 	%r1, [_Z22convolution_horizontal13kernel_paramsPhS0__param_0+68];
	ld.param.u32 	%r2, [_Z22convolution_horizontal13kernel_paramsPhS0__param_0+72];
	ld.param.u64 	%rd2, [_Z22convolution_horizontal13kernel_paramsPhS0__param_1];
	mov.u32 	%r3, %tid.x;
	mov.u32 	%r4, %ctaid.x;
	shl.b32 	%r5, %r4, 5;
	add.s32 	%r6, %r5, %r3;
	mov.u32 	%r7, %tid.y;
	mov.u32 	%r8, %ctaid.y;
	shl.b32 	%r9, %r8, 5;
	add.s32 	%r10, %r9, %r7;
	add.s32 	%r11, %r2, -1;
	min.s32 	%r12, %r10, %r11;
	max.s32 	%r13, %r12, 0;
	mul.lo.s32 	%r14, %r13, %r1;
	shl.b32 	%r15, %r7, 8;
	mov.u32 	%r16, _ZZ22convolution_horizontal13kernel_paramsPhS0_E5cache;
	add.s32 	%r17, %r16, %r15;
	add.s32 	%r18, %r1, -1;
	add.s32 	%r19, %r6, -16;
	cvta.to.global.u64 	%rd3, %rd2;
	min.s32 	%r20, %r19, %r18;
	max.s32 	%r21, %r20, 0;
	add.s32 	%r22, %r14, %r21;
	cvt.s64.s32 	%rd4, %r22;
	add.s64 	%rd5, %rd3, %rd4;
	ld.global.u8 	%rs1, [%rd5];
	cvt.rn.f32.u16 	%f18, %rs1;
	cvt.rzi.s32.f32 	%r23, %f18;
	cvt.rn.f32.s32 	%f19, %r23;
	shl.b32 	%r24, %r3, 2;
	add.s32 	%r25, %r17, %r24;
	st.shared.f32 	[%r25], %f19;
	add.s32 	%r26, %r6, 16;
	min.s32 	%r27, %r26, %r18;
	max.s32 	%r28, %r27, 0;
	add.s32 	%r29, %r14, %r28;
	cvt.s64.s32 	%rd6, %r29;
	add.s64 	%rd7, %rd3, %rd6;
	ld.global.u8 	%rs2, [%rd7];
	cvt.rn.f32.u16 	%f20, %rs2;
	cvt.rzi.s32.f32 	%r30, %f20;
	cvt.rn.f32.s32 	%f21, %r30;
	st.shared.f32 	[%r25+128], %f21;
	bar.sync 	0;
	setp.ge.s32 	%p1, %r6, %r1;
	setp.ge.s32 	%p2, %r10, %r2;
	or.pred  	%p3, %p1, %p2;
	@%p3 bra 	$L__BB1_2;
	ld.param.u64 	%rd11, [_Z22convolution_horizontal13kernel_paramsPhS0__param_2];
	cvta.to.global.u64 	%rd8, %rd11;
	ld.shared.f32 	%f22, [%r25+64];
	ld.shared.f32 	%f23, [%r25+68];
	mul.f32 	%f24, %f2, %f23;
	fma.rn.f32 	%f25, %f1, %f22, %f24;
	ld.shared.f32 	%f26, [%r25+60];
	fma.rn.f32 	%f27, %f2, %f26, %f25;
	ld.shared.f32 	%f28, [%r25+72];
	fma.rn.f32 	%f29, %f3, %f28, %f27;
	ld.shared.f32 	%f30, [%r25+56];
	fma.rn.f32 	%f31, %f3, %f30, %f29;
	ld.shared.f32 	%f32, [%r25+76];
	fma.rn.f32 	%f33, %f4, %f32, %f31;
	ld.shared.f32 	%f34, [%r25+52];
	fma.rn.f32 	%f35, %f4, %f34, %f33;
	ld.shared.f32 	%f36, [%r25+80];
	fma.rn.f32 	%f37, %f5, %f36, %f35;
	ld.shared.f32 	%f38, [%r25+48];
	fma.rn.f32 	%f39, %f5, %f38, %f37;
	ld.shared.f32 	%f40, [%r25+84];
	fma.rn.f32 	%f41, %f6, %f40, %f39;
	ld.shared.f32 	%f42, [%r25+44];
	fma.rn.f32 	%f43, %f6, %f42, %f41;
	ld.shared.f32 	%f44, [%r25+88];
	fma.rn.f32 	%f45, %f7, %f44, %f43;
	ld.shared.f32 	%f46, [%r25+40];
	fma.rn.f32 	%f47, %f7, %f46, %f45;
	ld.shared.f32 	%f48, [%r25+92];
	fma.rn.f32 	%f49, %f8, %f48, %f47;
	ld.shared.f32 	%f50, [%r25+36];
	fma.rn.f32 	%f51, %f8, %f50, %f49;
	ld.shared.f32 	%f52, [%r25+96];
	fma.rn.f32 	%f53, %f9, %f52, %f51;
	ld.shared.f32 	%f54, [%r25+32];
	fma.rn.f32 	%f55, %f9, %f54, %f53;
	ld.shared.f32 	%f56, [%r25+100];
	fma.rn.f32 	%f57, %f10, %f56, %f55;
	ld.shared.f32 	%f58, [%r25+28];
	fma.rn.f32 	%f59, %f10, %f58, %f57;
	ld.shared.f32 	%f60, [%r25+104];
	fma.rn.f32 	%f61, %f11, %f60, %f59;
	ld.shared.f32 	%f62, [%r25+24];
	fma.rn.f32 	%f63, %f11, %f62, %f61;
	ld.shared.f32 	%f64, [%r25+108];
	fma.rn.f32 	%f65, %f12, %f64, %f63;
	ld.shared.f32 	%f66, [%r25+20];
	fma.rn.f32 	%f67, %f12, %f66, %f65;
	ld.shared.f32 	%f68, [%r25+112];
	fma.rn.f32 	%f69, %f13, %f68, %f67;
	ld.shared.f32 	%f70, [%r25+16];
	fma.rn.f32 	%f71, %f13, %f70, %f69;
	ld.shared.f32 	%f72, [%r25+116];
	fma.rn.f32 	%f73, %f14, %f72, %f71;
	ld.shared.f32 	%f74, [%r25+12];
	fma.rn.f32 	%f75, %f14, %f74, %f73;
	ld.shared.f32 	%f76, [%r25+120];
	fma.rn.f32 	%f77, %f15, %f76, %f75;
	ld.shared.f32 	%f78, [%r25+8];
	fma.rn.f32 	%f79, %f15, %f78, %f77;
	ld.shared.f32 	%f80, [%r25+124];
	fma.rn.f32 	%f81, %f16, %f80, %f79;
	ld.shared.f32 	%f82, [%r25+4];
	fma.rn.f32 	%f83, %f16, %f82, %f81;
	ld.shared.f32 	%f84, [%r25+128];
	fma.rn.f32 	%f85, %f17, %f84, %f83;
	ld.shared.f32 	%f86, [%r25];
	fma.rn.f32 	%f87, %f17, %f86, %f85;
	cvt.rzi.s32.f32 	%r38, %f87;
	min.s32 	%r39, %r38, 255;
	max.s32 	%r40, %r39, 0;
	mad.lo.s32 	%r47, %r1, %r10, %r6;
	cvt.s64.s32 	%rd9, %r47;
	add.s64 	%rd10, %rd8, %rd9;
	st.global.u8 	[%rd10], %r40;
$L__BB1_2:
	ret;

}


// ===== COMPILED SASS (sm_100) =====

	.target	sm_100

	.elftype	@"ET_EXEC"


//--------------------- .note.nv.tkinfo           --------------------------
	.section	.note.nv.tkinfo,"",@"SHT_NOTE"
	.sectionflags	@"SHF_NOTE_NV_TKINFO"
	.tkinfo
        /*0018*/ 	.word	0x00000002
        /*0030*/ 	.string	""
        /*0030*/ 	.string	"ptxas"
        /*0030*/ 	.string	"Cuda compilation tools, release 13.0, V13.0.88"
        /*0030*/ 	.string	"Build cuda_13.0.r13.0/compiler.36424714_0"
        /*0030*/ 	.string	"-arch sm_100 -m 64 "



//--------------------- .note.nv.cuinfo           --------------------------
	.section	.note.nv.cuinfo,"",@"SHT_NOTE"
	.sectionflags	@"SHF_NOTE_NV_CUINFO"
        /*0018*/ 	.short	0x0002
        /*001a*/ 	.short	0x0064
        /*001c*/ 	.short	0x0082
	.zero		2


//--------------------- .nv.info                  --------------------------
	.section	.nv.info,"",@"SHT_CUDA_INFO"
	.align	4


	//----- nvinfo : EIATTR_REGCOUNT
	.align		4
        /*0000*/ 	.byte	0x04, 0x2f
        /*0002*/ 	.short	(.L_1 - .L_0)
	.align		4
.L_0:
        /*0004*/ 	.word	index@(_Z20convolution_vertical13kernel_paramsPhS0_)
        /*0008*/ 	.word	0x00000048


	//----- nvinfo : EIATTR_FRAME_SIZE
	.align		4
.L_1:
        /*000c*/ 	.byte	0x04, 0x11
        /*000e*/ 	.short	(.L_3 - .L_2)
	.align		4
.L_2:
        /*0010*/ 	.word	index@(_Z20convolution_vertical13kernel_paramsPhS0_)
        /*0014*/ 	.word	0x00000000


	//----- nvinfo : EIATTR_REGCOUNT
	.align		4
.L_3:
        /*0018*/ 	.byte	0x04, 0x2f
        /*001a*/ 	.short	(.L_5 - .L_4)
	.align		4
.L_4:
        /*001c*/ 	.word	index@(_Z22convolution_horizontal13kernel_paramsPhS0_)
        /*0020*/ 	.word	0x00000018


	//----- nvinfo : EIATTR_FRAME_SIZE
	.align		4
.L_5:
        /*0024*/ 	.byte	0x04, 0x11
        /*0026*/ 	.short	(.L_7 - .L_6)
	.align		4
.L_6:
        /*0028*/ 	.word	index@(_Z22convolution_horizontal13kernel_paramsPhS0_)
        /*002c*/ 	.word	0x00000000


	//----- nvinfo : EIATTR_MIN_STACK_SIZE
	.align		4
.L_7:
        /*0030*/ 	.byte	0x04, 0x12
        /*0032*/ 	.short	(.L_9 - .L_8)
	.align		4
.L_8:
        /*0034*/ 	.word	index@(_Z22convolution_horizontal13kernel_paramsPhS0_)
        /*0038*/ 	.word	0x00000000


	//----- nvinfo : EIATTR_MIN_STACK_SIZE
	.align		4
.L_9:
        /*003c*/ 	.byte	0x04, 0x12
        /*003e*/ 	.short	(.L_11 - .L_10)
	.align		4
.L_10:
        /*0040*/ 	.word	index@(_Z20convolution_vertical13kernel_paramsPhS0_)
        /*0044*/ 	.word	0x00000000
.L_11:


//--------------------- .nv.compat                --------------------------
	.section	.nv.compat,"",@"SHT_CUDA_COMPAT_INFO"
	.align	4
        /*0000*/ 	.byte	0x02, 0x09, 0x00, 0x00, 0x02, 0x02, 0x01, 0x00, 0x02, 0x05, 0x05, 0x00, 0x03, 0x07, 0x01, 0x01
        /*0010*/ 	.byte	0x02, 0x03, 0x00, 0x00, 0x02, 0x06, 0x01, 0x00, 0x04, 0x0b, 0x08, 0x00, 0x09, 0x00, 0x00, 0x00
        /*0020*/ 	.byte	0x00, 0x00, 0x00, 0x00


//--------------------- .nv.info._Z22convolution_horizontal13kernel_paramsPhS0_ --------------------------
	.section	.nv.info._Z22convolution_horizontal13kernel_paramsPhS0_,"",@"SHT_CUDA_INFO"
	.sectionflags	@""
	.align	4


	//----- nvinfo : EIATTR_CUDA_API_VERSION
	.align		4
        /*0000*/ 	.byte	0x04, 0x37
        /*0002*/ 	.short	(.L_13 - .L_12)
.L_12:
        /*0004*/ 	.word	0x00000082


	//----- nvinfo : EIATTR_KPARAM_INFO
	.align		4
.L_13:
        /*0008*/ 	.byte	0x04, 0x17
        /*000a*/ 	.short	(.L_15 - .L_14)
.L_14:
        /*000c*/ 	.word	0x00000000
        /*0010*/ 	.short	0x0002
        /*0012*/ 	.short	0x0058
        /*0014*/ 	.byte	0x00, 0xf5, 0x21, 0x00


	//----- nvinfo : EIATTR_KPARAM_INFO
	.align		4
.L_15:
        /*0018*/ 	.byte	0x04, 0x17
        /*001a*/ 	.short	(.L_17 - .L_16)
.L_16:
        /*001c*/ 	.word	0x00000000
        /*0020*/ 	.short	0x0001
        /*0022*/ 	.short	0x0050
        /*0024*/ 	.byte	0x00, 0xf5, 0x21, 0x00


	//----- nvinfo : EIATTR_KPARAM_INFO
	.align		4
.L_17:
        /*0028*/ 	.byte	0x04, 0x17
        /*002a*/ 	.short	(.L_19 - .L_18)
.L_18:
        /*002c*/ 	.word	0x00000000
        /*0030*/ 	.short	0x0000
        /*0032*/ 	.short	0x0000
        /*0034*/ 	.byte	0x00, 0xf0, 0x31, 0x01


	//----- nvinfo : EIATTR_SPARSE_MMA_MASK
	.align		4
.L_19:
        /*0038*/ 	.byte	0x03, 0x50
        /*003a*/ 	.short	0x0000


	//----- nvinfo : EIATTR_MAXREG_COUNT
	.align		4
        /*003c*/ 	.byte	0x03, 0x1b
        /*003e*/ 	.short	0x00ff


	//----- nvinfo : EIATTR_NUM_BARRIERS
	.align		4
        /*0040*/ 	.byte	0x02, 0x4c
        /*0042*/ 	.byte	0x01
	.zero		1


	//----- nvinfo : EIATTR_MERCURY_ISA_VERSION
	.align		4
        /*0044*/ 	.byte	0x03, 0x5f
        /*0046*/ 	.short	0x0101


	//----- nvinfo : EIATTR_VRC_CTA_INIT_COUNT
	.align		4
        /*0048*/ 	.byte	0x02, 0x4a
	.zero		1
	.zero		1


	//----- nvinfo : EIATTR_EXIT_INSTR_OFFSETS
	.align		4
        /*004c*/ 	.byte	0x04, 0x1c
        /*004e*/ 	.short	(.L_21 - .L_20)


	//   ....[0]....
.L_20:
        /*0050*/ 	.word	0x00000270


	//   ....[1]....
        /*0054*/ 	.word	0x00000760


	//----- nvinfo : EIATTR_CBANK_PARAM_SIZE
	.align		4
.L_21:
        /*0058*/ 	.byte	0x03, 0x19
        /*005a*/ 	.short	0x0060


	//----- nvinfo : EIATTR_PARAM_CBANK
	.align		4
        /*005c*/ 	.byte	0x04, 0x0a
        /*005e*/ 	.short	(.L_23 - .L_22)
	.align		4
.L_22:
        /*0060*/ 	.word	index@(.nv.constant0._Z22convolution_horizontal13kernel_paramsPhS0_)
        /*0064*/ 	.short	0x0380
        /*0066*/ 	.short	0x0060


	//----- nvinfo : EIATTR_SW_WAR
	.align		4
.L_23:
        /*0068*/ 	.byte	0x04, 0x36
        /*006a*/ 	.short	(.L_25 - .L_24)
.L_24:
        /*006c*/ 	.word	0x00000008
.L_25:


//--------------------- .nv.info._Z20convolution_vertical13kernel_paramsPhS0_ --------------------------
	.section	.nv.info._Z20convolution_vertical13kernel_paramsPhS0_,"",@"SHT_CUDA_INFO"
	.sectionflags	@""
	.align	4


	//----- nvinfo : EIATTR_CUDA_API_VERSION
	.align		4
        /*0000*/ 	.byte	0x04, 0x37
        /*0002*/ 	.short	(.L_27 - .L_26)
.L_26:
        /*0004*/ 	.word	0x00000082


	//----- nvinfo : EIATTR_KPARAM_INFO
	.align		4
.L_27:
        /*0008*/ 	.byte	0x04, 0x17
        /*000a*/ 	.short	(.L_29 - .L_28)
.L_28:
        /*000c*/ 	.word	0x00000000
        /*0010*/ 	.short	0x0002
        /*0012*/ 	.short	0x0058
        /*0014*/ 	.byte	0x00, 0xf5, 0x21, 0x00


	//----- nvinfo : EIATTR_KPARAM_INFO
	.align		4
.L_29:
        /*0018*/ 	.byte	0x04, 0x17
        /*001a*/ 	.short	(.L_31 - .L_30)
.L_30:
        /*001c*/ 	.word	0x00000000
        /*0020*/ 	.short	0x0001
        /*0022*/ 	.short	0x0050
        /*0024*/ 	.byte	0x00, 0xf5, 0x21, 0x00


	//----- nvinfo : EIATTR_KPARAM_INFO
	.align		4
.L_31:
        /*0028*/ 	.byte	0x04, 0x17
        /*002a*/ 	.short	(.L_33 - .L_32)
.L_32:
        /*002c*/ 	.word	0x00000000
        /*0030*/ 	.short	0x0000
        /*0032*/ 	.short	0x0000
        /*0034*/ 	.byte	0x00, 0xf0, 0x31, 0x01


	//----- nvinfo : EIATTR_SPARSE_MMA_MASK
	.align		4
.L_33:
        /*0038*/ 	.byte	0x03, 0x50
        /*003a*/ 	.short	0x0000


	//----- nvinfo : EIATTR_MAXREG_COUNT
	.align		4
        /*003c*/ 	.byte	0x03, 0x1b
        /*003e*/ 	.short	0x00ff


	//----- nvinfo : EIATTR_MERCURY_ISA_VERSION
	.align		4
        /*0040*/ 	.byte	0x03, 0x5f
        /*0042*/ 	.short	0x0101


	//----- nvinfo : EIATTR_VRC_CTA_INIT_COUNT
	.align		4
        /*0044*/ 	.byte	0x02, 0x4a
	.zero		1
	.zero		1


	//----- nvinfo : EIATTR_EXIT_INSTR_OFFSETS
	.align		4
        /*0048*/ 	.byte	0x04, 0x1c
        /*004a*/ 	.short	(.L_35 - .L_34)


	//   ....[0]....
.L_34:
        /*004c*/ 	.word	0x00000060


	//   ....[1]....
        /*0050*/ 	.word	0x0000dad0


	//   ....[2]....
        /*0054*/ 	.word	0x0000db30


	//----- nvinfo : EIATTR_CBANK_PARAM_SIZE
	.align		4
.L_35:
        /*0058*/ 	.byte	0x03, 0x19
        /*005a*/ 	.short	0x0060


	//----- nvinfo : EIATTR_PARAM_CBANK
	.align		4
        /*005c*/ 	.byte	0x04, 0x0a
        /*005e*/ 	.short	(.L_37 - .L_36)
	.align		4
.L_36:
        /*0060*/ 	.word	index@(.nv.constant0._Z20convolution_vertical13kernel_paramsPhS0_)
        /*0064*/ 	.short	0x0380
        /*0066*/ 	.short	0x0060


	//----- nvinfo : EIATTR_SW_WAR
	.align		4
.L_37:
        /*0068*/ 	.byte	0x04, 0x36
        /*006a*/ 	.short	(.L_39 - .L_38)
.L_38:
        /*006c*/ 	.word	0x00000008
.L_39:


//--------------------- .nv.callgraph             --------------------------
	.section	.nv.callgraph,"",@"SHT_CUDA_CALLGRAPH"
	.align	4
	.sectionentsize	8
	.align		4
        /*0000*/ 	.word	0x00000000
	.align		4
        /*0004*/ 	.word	0xffffffff
	.align		4
        /*0008*/ 	.word	0x00000000
	.align		4
        /*000c*/ 	.word	0xfffffffe
	.align		4
        /*0010*/ 	.word	0x00000000
	.align		4
        /*0014*/ 	.word	0xfffffffd
	.align		4
        /*0018*/ 	.word	0x00000000
	.align		4
        /*001c*/ 	.word	0xfffffffc


//--------------------- .text._Z22convolution_horizontal13kernel_paramsPhS0_ --------------------------
	.section	.text._Z22convolution_horizontal13kernel_paramsPhS0_,"ax",@progbits
	.align	128
.text._Z22convolution_horizontal13kernel_paramsPhS0_:
        .type           _Z22convolution_horizontal13kernel_paramsPhS0_,@function
        .size           _Z22convolution_horizontal13kernel_paramsPhS0_,(.L_x_2 - _Z22convolution_horizontal13kernel_paramsPhS0_)
        .other          _Z22convolution_horizontal13kernel_paramsPhS0_,@"STO_CUDA_ENTRY STV_DEFAULT"
_Z22convolution_horizontal13kernel_paramsPhS0_:
[----:B------:R-:W-:Y:S01]  /*0000*/  LDC R1, c[0x0][0x37c] ;  /* 0x0000df00ff017b82 */ /* 0x000fe20000000800 */
[----:B------:R-:W0:Y:S07]  /*0010*/  S2R R11, SR_TID.X ;  /* 0x00000000000b7919 */ /* 0x000e2e0000002100 */
[----:B------:R-:W1:Y:S01]  /*0020*/  LDC R0, c[0x0][0x3c4] ;  /* 0x0000f100ff007b82 */ /* 0x000e620000000800 */
[----:B------:R-:W2:Y:S01]  /*0030*/  LDCU.64 UR4, c[0x0][0x3d0] ;  /* 0x00007a00ff0477ac */ /* 0x000ea20008000a00 */
[----:B------:R-:W0:Y:S01]  /*0040*/  S2R R2, SR_CTAID.X ;  /* 0x0000000000027919 */ /* 0x000e220000002500 */
[----:B------:R-:W3:Y:S01]  /*0050*/  LDCU.64 UR6, c[0x0][0x358] ;  /* 0x00006b00ff0677ac */ /* 0x000ee20008000a00 */
[----:B------:R-:W4:Y:S04]  /*0060*/  S2R R12, SR_TID.Y ;  /* 0x00000000000c7919 */ /* 0x000f280000002200 */
[----:B------:R-:W5:Y:S01]  /*0070*/  LDC R14, c[0x0][0x3c8] ;  /* 0x0000f200ff0e7b82 */ /* 0x000f620000000800 */
[----:B------:R-:W4:Y:S01]  /*0080*/  S2R R3, SR_CTAID.Y ;  /* 0x0000000000037919 */ /* 0x000f220000002600 */
[----:B0-----:R-:W-:-:S02]  /*0090*/  LEA R5, R2, R11, 0x5 ;  /* 0x0000000b02057211 */ /* 0x001fc400078e28ff */
[----:B-1----:R-:W-:-:S04]  /*00a0*/  IADD3 R2, PT, PT, R0, -0x1, RZ ;  /* 0xffffffff00027810 */ /* 0x002fc80007ffe0ff */
[--C-:B------:R-:W-:Y:S02]  /*00b0*/  VIADDMNMX.RELU R4, R5, 0xfffffff0, R2.reuse, PT ;  /* 0xfffffff005047846 */ /* 0x100fe40003801102 */
[----:B----4-:R-:W-:Y:S02]  /*00c0*/  LEA R3, R3, R12, 0x5 ;  /* 0x0000000c03037211 */ /* 0x010fe400078e28ff */
[----:B------:R-:W-:Y:S02]  /*00d0*/  VIADDMNMX.RELU R2, R5, 0x10, R2, PT ;  /* 0x0000001005027846 */ /* 0x000fe40003801102 */
[----:B-----5:R-:W-:-:S05]  /*00e0*/  VIADDMNMX.RELU R7, R14, 0xffffffff, R3, PT ;  /* 0xffffffff0e077846 */ /* 0x020fca0003801103 */
[CC--:B------:R-:W-:Y:S02]  /*00f0*/  IMAD R4, R7.reuse, R0.reuse, R4 ;  /* 0x0000000007047224 */ /* 0x0c0fe400078e0204 */
[----:B------:R-:W-:-:S03]  /*0100*/  IMAD R2, R7, R0, R2 ;  /* 0x0000000007027224 */ /* 0x000fc600078e0202 */
[----:B--2---:R-:W-:Y:S02]  /*0110*/  IADD3 R6, P0, PT, R4, UR4, RZ ;  /* 0x0000000404067c10 */ /* 0x004fe4000ff1e0ff */
[----:B------:R-:W-:Y:S02]  /*0120*/  IADD3 R8, P1, PT, R2, UR4, RZ ;  /* 0x0000000402087c10 */ /* 0x000fe4000ff3e0ff */
[----:B------:R-:W-:Y:S02]  /*0130*/  LEA.HI.X.SX32 R7, R4, UR5, 0x1, P0 ;  /* 0x0000000504077c11 */ /* 0x000fe400080f0eff */
[----:B------:R-:W-:-:S03]  /*0140*/  LEA.HI.X.SX32 R9, R2, UR5, 0x1, P1 ;  /* 0x0000000502097c11 */ /* 0x000fc600088f0eff */
[----:B---3--:R-:W2:Y:S04]  /*0150*/  LDG.E.U8 R6, desc[UR6][R6.64] ;  /* 0x0000000606067981 */ /* 0x008ea8000c1e1100 */
[----:B------:R-:W3:Y:S01]  /*0160*/  LDG.E.U8 R8, desc[UR6][R8.64] ;  /* 0x0000000608087981 */ /* 0x000ee2000c1e1100 */
[----:B------:R-:W0:Y:S01]  /*0170*/  S2UR UR5, SR_CgaCtaId ;  /* 0x00000000000579c3 */ /* 0x000e220000008800 */
[----:B------:R-:W-:Y:S01]  /*0180*/  UMOV UR4, 0x400 ;  /* 0x0000040000047882 */ /* 0x000fe20000000000 */
[----:B------:R-:W-:-:S04]  /*0190*/  ISETP.GE.AND P0, PT, R3, R14, PT ;  /* 0x0000000e0300720c */ /* 0x000fc80003f06270 */
[----:B------:R-:W-:Y:S01]  /*01a0*/  ISETP.GE.OR P0, PT, R5, R0, P0 ;  /* 0x000000000500720c */ /* 0x000fe20000706670 */
[----:B0-----:R-:W-:-:S06]  /*01b0*/  ULEA UR4, UR5, UR4, 0x18 ;  /* 0x0000000405047291 */ /* 0x001fcc000f8ec0ff */
[----:B------:R-:W-:-:S04]  /*01c0*/  LEA R2, R12, UR4, 0x8 ;  /* 0x000000040c027c11 */ /* 0x000fc8000f8e40ff */
[----:B------:R-:W-:Y:S02]  /*01d0*/  LEA R2, R11, R2, 0x2 ;  /* 0x000000020b027211 */ /* 0x000fe400078e10ff */
[----:B--2---:R-:W-:Y:S02]  /*01e0*/  I2FP.F32.U32 R4, R6 ;  /* 0x0000000600047245 */ /* 0x004fe40000201000 */
[----:B---3--:R-:W-:-:S04]  /*01f0*/  I2FP.F32.U32 R10, R8 ;  /* 0x00000008000a7245 */ /* 0x008fc80000201000 */
[----:B------:R-:W0:Y:S08]  /*0200*/  F2I.TRUNC.NTZ R4, R4 ;  /* 0x0000000400047305 */ /* 0x000e30000020f100 */
[----:B------:R-:W1:Y:S01]  /*0210*/  F2I.TRUNC.NTZ R10, R10 ;  /* 0x0000000a000a7305 */ /* 0x000e62000020f100 */
[----:B0-----:R-:W-:-:S05]  /*0220*/  I2FP.F32.S32 R7, R4 ;  /* 0x0000000400077245 */ /* 0x001fca0000201400 */
[----:B------:R0:W-:Y:S01]  /*0230*/  STS [R2], R7 ;  /* 0x0000000702007388 */ /* 0x0001e20000000800 */
[----:B-1----:R-:W-:-:S05]  /*0240*/  I2FP.F32.S32 R9, R10 ;  /* 0x0000000a00097245 */ /* 0x002fca0000201400 */
[----:B------:R0:W-:Y:S01]  /*0250*/  STS [R2+0x80], R9 ;  /* 0x0000800902007388 */ /* 0x0001e20000000800 */
[----:B------:R-:W-:Y:S06]  /*0260*/  BAR.SYNC.DEFER_BLOCKING 0x0 ;  /* 0x0000000000007b1d */ /* 0x000fec0000010000 */
[----:B------:R-:W-:Y:S05]  /*0270*/  @P0 EXIT ;  /* 0x000000000000094d */ /* 0x000fea0003800000 */
[----:B------:R-:W1:Y:S01]  /*0280*/  LDS R6, [R2+0x44] ;  /* 0x0000440002067984 */ /* 0x000e620000000800 */
[----:B------:R-:W1:Y:S01]  /*0290*/  LDCU.128 UR8, c[0x0][0x380] ;  /* 0x00007000ff0877ac */ /* 0x000e620008000c00 */
[----:B------:R-:W-:Y:S02]  /*02a0*/  IMAD R0, R3, R0, R5 ;  /* 0x0000000003007224 */ /* 0x000fe400078e0205 */
[----:B0-----:R-:W0:Y:S01]  /*02b0*/  LDS R7, [R2+0x40] ;  /* 0x0000400002077984 */ /* 0x001e220000000800 */
[----:B------:R-:W2:Y:S03]  /*02c0*/  LDCU.128 UR12, c[0x0][0x390] ;  /* 0x00007200ff0c77ac */ /* 0x000ea60008000c00 */
[----:B------:R-:W3:Y:S01]  /*02d0*/  LDS R9, [R2+0x3c] ;  /* 0x00003c0002097984 */ /* 0x000ee20000000800 */
[----:B------:R-:W4:Y:S03]  /*02e0*/  LDCU UR4, c[0x0][0x3c0] ;  /* 0x00007800ff0477ac */ /* 0x000f260008000800 */
[----:B------:R-:W5:Y:S04]  /*02f0*/  LDS R11, [R2+0x48] ;  /* 0x00004800020b7984 */ /* 0x000f680000000800 */
[----:B------:R-:W2:Y:S04]  /*0300*/  LDS R12, [R2+0x38] ;  /* 0x00003800020c7984 */ /* 0x000ea80000000800 */
[----:B------:R-:W4:Y:S04]  /*0310*/  LDS R13, [R2+0x4c] ;  /* 0x00004c00020d7984 */ /* 0x000f280000000800 */
[----:B------:R-:W4:Y:S04]  /*0320*/  LDS R14, [R2+0x34] ;  /* 0x00003400020e7984 */ /* 0x000f280000000800 */
[----:B------:R-:W4:Y:S04]  /*0330*/  LDS R15, [R2+0x50] ;  /* 0x00005000020f7984 */ /* 0x000f280000000800 */
[----:B------:R-:W4:Y:S04]  /*0340*/  LDS R8, [R2+0x30] ;  /* 0x0000300002087984 */ /* 0x000f280000000800 */
[----:B------:R-:W4:Y:S01]  /*0350*/  LDS R4, [R2+0x54] ;  /* 0x0000540002047984 */ /* 0x000f220000000800 */
[----:B-1----:R-:W-:-:S03]  /*0360*/  FMUL R10, R6, UR9 ;  /* 0x00000009060a7c20 */ /* 0x002fc60008400000 */
[----:B------:R-:W-:Y:S01]  /*0370*/  LDS R17, [R2+0x78] ;  /* 0x0000780002117984 */ /* 0x000fe20000000800 */
[----:B0-----:R-:W-:-:S03]  /*0380*/  FFMA R10, R7, UR8, R10 ;  /* 0x00000008070a7c23 */ /* 0x001fc6000800000a */
[----:B------:R-:W0:Y:S01]  /*0390*/  LDS R6, [R2+0x2c] ;  /* 0x00002c0002067984 */ /* 0x000e220000000800 */
[----:B---3--:R-:W-:-:S03]  /*03a0*/  FFMA R10, R9, UR9, R10 ;  /* 0x00000009090a7c23 */ /* 0x008fc6000800000a */
[----:B------:R-:W1:Y:S01]  /*03b0*/  LDS R7, [R2+0x58] ;  /* 0x0000580002077984 */ /* 0x000e620000000800 */
[----:B-----5:R-:W-:-:S03]  /*03c0*/  FFMA R11, R11, UR10, R10 ;  /* 0x0000000a0b0b7c23 */ /* 0x020fc6000800000a */
[----:B------:R-:W3:Y:S01]  /*03d0*/  LDS R9, [R2+0x28] ;  /* 0x0000280002097984 */ /* 0x000ee20000000800 */
[----:B--2---:R-:W-:-:S03]  /*03e0*/  FFMA R12, R12, UR10, R11 ;  /* 0x0000000a0c0c7c23 */ /* 0x004fc6000800000b */
[----:B------:R-:W2:Y:S01]  /*03f0*/  LDS R10, [R2+0x5c] ;  /* 0x00005c00020a7984 */ /* 0x000ea20000000800 */
[----:B----4-:R-:W-:-:S03]  /*0400*/  FFMA R13, R13, UR11, R12 ;  /* 0x0000000b0d0d7c23 */ /* 0x010fc6000800000c */
[----:B------:R-:W4:Y:S01]  /*0410*/  LDS R11, [R2+0x24] ;  /* 0x00002400020b7984 */ /* 0x000f220000000800 */
[----:B------:R-:W-:-:S03]  /*0420*/  FFMA R14, R14, UR11, R13 ;  /* 0x0000000b0e0e7c23 */ /* 0x000fc6000800000d */
[----:B------:R-:W5:Y:S01]  /*0430*/  LDS R12, [R2+0x60] ;  /* 0x00006000020c7984 */ /* 0x000f620000000800 */
[----:B------:R-:W5:Y:S01]  /*0440*/  LDCU.128 UR8, c[0x0][0x3a0] ;  /* 0x00007400ff0877ac */ /* 0x000f620008000c00 */
[----:B------:R-:W-:Y:S02]  /*0450*/  FFMA R15, R15, UR12, R14 ;  /* 0x0000000c0f0f7c23 */ /* 0x000fe4000800000e */
[----:B------:R-:W5:Y:S02]  /*0460*/  LDS R13, [R2+0x20] ;  /* 0x00002000020d7984 */ /* 0x000f640000000800 */
[----:B------:R-:W-:Y:S02]  /*0470*/  FFMA R15, R8, UR12, R15 ;  /* 0x0000000c080f7c23 */ /* 0x000fe4000800000f */
[----:B------:R-:W5:Y:S02]  /*0480*/  LDS R14, [R2+0x64] ;  /* 0x00006400020e7984 */ /* 0x000f640000000800 */
[----:B------:R-:W-:-:S02]  /*0490*/  FFMA R15, R4, UR13, R15 ;  /* 0x0000000d040f7c23 */ /* 0x000fc4000800000f */
[----:B------:R-:W5:Y:S04]  /*04a0*/  LDS R8, [R2+0x1c] ;  /* 0x00001c0002087984 */ /* 0x000f680000000800 */
[----:B------:R-:W5:Y:S01]  /*04b0*/  LDS R4, [R2+0x68] ;  /* 0x0000680002047984 */ /* 0x000f620000000800 */
[----:B0-----:R-:W-:-:S03]  /*04c0*/  FFMA R16, R6, UR13, R15 ;  /* 0x0000000d06107c23 */ /* 0x001fc6000800000f */
[----:B------:R-:W-:Y:S01]  /*04d0*/  LDS R19, [R2+0x8] ;  /* 0x0000080002137984 */ /* 0x000fe20000000800 */
[----:B-1----:R-:W-:-:S03]  /*04e0*/  FFMA R16, R7, UR14, R16 ;  /* 0x0000000e07107c23 */ /* 0x002fc60008000010 */
[----:B------:R-:W0:Y:S01]  /*04f0*/  LDS R6, [R2+0x18] ;  /* 0x0000180002067984 */ /* 0x000e220000000800 */
[----:B---3--:R-:W-:-:S03]  /*0500*/  FFMA R15, R9, UR14, R16 ;  /* 0x0000000e090f7c23 */ /* 0x008fc60008000010 */
[----:B------:R-:W1:Y:S01]  /*0510*/  LDS R7, [R2+0x6c] ;  /* 0x00006c0002077984 */ /* 0x000e620000000800 */
[----:B--2---:R-:W-:-:S03]  /*0520*/  FFMA R16, R10, UR15, R15 ;  /* 0x0000000f0a107c23 */ /* 0x004fc6000800000f */
[----:B------:R-:W2:Y:S01]  /*0530*/  LDS R9, [R2+0x14] ;  /* 0x0000140002097984 */ /* 0x000ea20000000800 */
[----:B----4-:R-:W-:-:S03]  /*0540*/  FFMA R15, R11, UR15, R16 ;  /* 0x0000000f0b0f7c23 */ /* 0x010fc60008000010 */
[----:B------:R-:W3:Y:S01]  /*0550*/  LDS R10, [R2+0x70] ;  /* 0x00007000020a7984 */ /* 0x000ee20000000800 */
[----:B------:R-:W3:Y:S01]  /*0560*/  LDCU.128 UR12, c[0x0][0x3b0] ;  /* 0x00007600ff0c77ac */ /* 0x000ee20008000c00 */
[----:B-----5:R-:W-:Y:S02]  /*0570*/  FFMA R16, R12, UR8, R15 ;  /* 0x000000080c107c23 */ /* 0x020fe4000800000f */
[----:B------:R-:W4:Y:S02]  /*0580*/  LDS R11, [R2+0x10] ;  /* 0x00001000020b7984 */ /* 0x000f240000000800 */
[----:B------:R-:W-:Y:S02]  /*0590*/  FFMA R15, R13, UR8, R16 ;  /* 0x000000080d0f7c23 */ /* 0x000fe40008000010 */
[----:B------:R-:W5:Y:S02]  /*05a0*/  LDS R12, [R2+0x74] ;  /* 0x00007400020c7984 */ /* 0x000f640000000800 */
[----:B------:R-:W-:-:S02]  /*05b0*/  FFMA R15, R14, UR9, R15 ;  /* 0x000000090e0f7c23 */ /* 0x000fc4000800000f */
[----:B------:R-:W5:Y:S02]  /*05c0*/  LDS R13, [R2+0xc] ;  /* 0x00000c00020d7984 */ /* 0x000f640000000800 */
[----:B------:R-:W-:Y:S02]  /*05d0*/  FFMA R15, R8, UR9, R15 ;  /* 0x00000009080f7c23 */ /* 0x000fe4000800000f */
[----:B------:R-:W5:Y:S01]  /*05e0*/  LDS R21, [R2+0x7c] ;  /* 0x00007c0002157984 */ /* 0x000f620000000800 */
[----:B------:R-:W3:Y:S01]  /*05f0*/  LDCU.64 UR8, c[0x0][0x3d8] ;  /* 0x00007b00ff0877ac */ /* 0x000ee20008000a00 */
[----:B------:R-:W-:Y:S02]  /*0600*/  FFMA R15, R4, UR10, R15 ;  /* 0x0000000a040f7c23 */ /* 0x000fe4000800000f */
[----:B------:R-:W-:Y:S02]  /*0610*/  LDS R4, [R2] ;  /* 0x0000000002047984 */ /* 0x000fe40000000800 */
[----:B0-----:R-:W-:-:S02]  /*0620*/  FFMA R6, R6, UR10, R15 ;  /* 0x0000000a06067c23 */ /* 0x001fc4000800000f */
[----:B------:R-:W0:Y:S02]  /*0630*/  LDS R15, [R2+0x4] ;  /* 0x00000400020f7984 */ /* 0x000e240000000800 */
[----:B-1----:R-:W-:Y:S02]  /*0640*/  FFMA R6, R7, UR11, R6 ;  /* 0x0000000b07067c23 */ /* 0x002fe40008000006 */
[----:B------:R1:W0:Y:S02]  /*0650*/  LDS R7, [R2+0x80] ;  /* 0x0000800002077984 */ /* 0x0002240000000800 */
[----:B--2---:R-:W-:-:S04]  /*0660*/  FFMA R9, R9, UR11, R6 ;  /* 0x0000000b09097c23 */ /* 0x004fc80008000006 */
[----:B---3--:R-:W-:Y:S01]  /*0670*/  FFMA R10, R10, UR12, R9 ;  /* 0x0000000c0a0a7c23 */ /* 0x008fe20008000009 */
[----:B-1----:R-:W-:-:S03]  /*0680*/  IADD3 R2, P0, PT, R0, UR8, RZ ;  /* 0x0000000800027c10 */ /* 0x002fc6000ff1e0ff */
[----:B----4-:R-:W-:Y:S01]  /*0690*/  FFMA R11, R11, UR12, R10 ;  /* 0x0000000c0b0b7c23 */ /* 0x010fe2000800000a */
[----:B------:R-:W-:-:S03]  /*06a0*/  LEA.HI.X.SX32 R3, R0, UR9, 0x1, P0 ;  /* 0x0000000900037c11 */ /* 0x000fc600080f0eff */
[----:B-----5:R-:W-:-:S04]  /*06b0*/  FFMA R12, R12, UR13, R11 ;  /* 0x0000000d0c0c7c23 */ /* 0x020fc8000800000b */
[----:B------:R-:W-:-:S04]  /*06c0*/  FFMA R12, R13, UR13, R12 ;  /* 0x0000000d0d0c7c23 */ /* 0x000fc8000800000c */
[----:B------:R-:W-:-:S04]  /*06d0*/  FFMA R12, R17, UR14, R12 ;  /* 0x0000000e110c7c23 */ /* 0x000fc8000800000c */
[----:B------:R-:W-:-:S04]  /*06e0*/  FFMA R12, R19, UR14, R12 ;  /* 0x0000000e130c7c23 */ /* 0x000fc8000800000c */
[----:B------:R-:W-:-:S04]  /*06f0*/  FFMA R12, R21, UR15, R12 ;  /* 0x0000000f150c7c23 */ /* 0x000fc8000800000c */
[----:B0-----:R-:W-:-:S04]  /*0700*/  FFMA R12, R15, UR15, R12 ;  /* 0x0000000f0f0c7c23 */ /* 0x001fc8000800000c */
[----:B------:R-:W-:-:S04]  /*0710*/  FFMA R7, R7, UR4, R12 ;  /* 0x0000000407077c23 */ /* 0x000fc8000800000c */
[----:B------:R-:W-:-:S06]  /*0720*/  FFMA R4, R4, UR4, R7 ;  /* 0x0000000404047c23 */ /* 0x000fcc0008000007 */
[----:B------:R-:W0:Y:S02]  /*0730*/  F2I.TRUNC.NTZ R4, R4 ;  /* 0x0000000400047305 */ /* 0x000e24000020f100 */
[----:B0-----:R-:W-:-:S05]  /*0740*/  VIMNMX.RELU R5, PT, PT, R4, 0xff, PT ;  /* 0x000000ff04057848 */ /* 0x001fca0003fe1100 */
[----:B------:R-:W-:Y:S01]  /*0750*/  STG.E.U8 desc[UR6][R2.64], R5 ;  /* 0x0000000502007986 */ /* 0x000fe2000c101106 */
[----:B------:R-:W-:Y:S05]  /*0760*/  EXIT ;  /* 0x000000000000794d */ /* 0x000fea0003800000 */
.L_x_0:
[----:B------:R-:W-:-:S00]  /*0770*/  BRA `(.L_x_0) ;  /* 0xfffffffc00fc7947 */ /* 0x000fc0000383ffff */
[----:B------:R-:W-:-:S00]  /*0780*/  NOP ;  /* 0x0000000000007918 */ /* 0x000fc00000000000 */
[----:B------:R-:W-:-:S00]  /*0790*/  NOP ;  /* 0x0000000000007918 */ /* 0x000fc00000000000 */
[----:B------:R-:W-:-:S00]  /*07a0*/  NOP ;  /* 0x0000000000007918 */ /* 0x000fc00000000000 */
[----:B------:R-:W-:-:S00]  /*07b0*/  NOP ;  /* 0x0000000000007918 */ /* 0x000fc00000000000 */
[----:B------:R-:W-:-:S00]  /*07c0*/  NOP ;  /* 0x0000000000007918 */ /* 0x000fc00000000000 */
[----:B------:R-:W-:-:S00]  /*07d0*/  NOP ;  /* 0x0000000000007918 */ /* 0x000fc00000000000 */
[----:B------:R-:W-:-:S00]  /*07e0*/  NOP ;  /* 0x0000000000007918 */ /* 0x000fc00000000000 */
[----:B------:R-:W-:-:S00]  /*07f0*/  NOP ;  /* 0x0000000000007918 */ /* 0x000fc00000000000 */
.L_x_2:


//--------------------- .text._Z20convolution_vertical13kernel_paramsPhS0_ --------------------------
	.section	.text._Z20convolution_vertical13kernel_paramsPhS0_,"ax",@progbits
	.align	128
.text._Z20convolution_vertical13kernel_paramsPhS0_:
        .type           _Z20convolution_vertical13kernel_paramsPhS0_,@function
        .size           _Z20convolution_vertical13kernel_paramsPhS0_,(.L_x_3 - _Z20convolution_vertical13kernel_paramsPhS0_)
        .other          _Z20convolution_vertical13kernel_paramsPhS0_,@"STO_CUDA_ENTRY STV_DEFAULT"
_Z20convolution_vertical13kernel_paramsPhS0_:
[----:B------:R-:W-:Y:S01]  /*0000*/  LDC R1, c[0x0][0x37c] ;  /* 0x0000df00ff017b82 */ /* 0x000fe20000000800 */
[----:B------:R-:W0:Y:S07]  /*0010*/  S2R R61, SR_TID.X ;  /* 0x00000000003d7919 */ /* 0x000e2e0000002100 */
[----:B------:R-:W1:Y:S01]  /*0020*/  LDC R0, c[0x0][0x3c4] ;  /* 0x0000f100ff007b82 */ /* 0x000e620000000800 */
[----:B------:R-:W0:Y:S02]  /*0030*/  S2R R2, SR_CTAID.X ;  /* 0x0000000000027919 */ /* 0x000e240000002500 */
[----:B0-----:R-:W-:-:S04]  /*0040*/  LEA R61, R2, R61, 0x7 ;  /* 0x0000003d023d7211 */ /* 0x001fc800078e38ff */
[----:B-1----:R-:W-:-:S13]  /*0050*/  ISETP.GE.AND P0, PT, R61, R0, PT ;  /* 0x000000003d00720c */ /* 0x002fda0003f06270 */
[----:B------:R-:W-:Y:S05]  /*0060*/  @P0 EXIT ;  /* 0x000000000000094d */ /* 0x000fea0003800000 */
[----:B------:R-:W0:Y:S01]  /*0070*/  S2R R41, SR_TID.Y ;  /* 0x0000000000297919 */ /* 0x000e220000002200 */
[----:B------:R-:W1:Y:S01]  /*0080*/  LDCU UR22, c[0x0][0x3c8] ;  /* 0x00007900ff1677ac */ /* 0x000e620008000800 */
[----:B------:R-:W-:Y:S01]  /*0090*/  SHF.R.S32.HI R51, RZ, 0x1f, R61 ;  /* 0x0000001fff337819 */ /* 0x000fe2000001143d */
[----:B------:R-:W0:Y:S01]  /*00a0*/  S2R R2, SR_CTAID.Y ;  /* 0x0000000000027919 */ /* 0x000e220000002600 */
[----:B------:R-:W2:Y:S01]  /*00b0*/  LDCU.128 UR24, c[0x0][0x3d0] ;  /* 0x00007a00ff1877ac */ /* 0x000ea20008000c00 */
[----:B------:R-:W3:Y:S01]  /*00c0*/  LDCU.64 UR20, c[0x0][0x358] ;  /* 0x00006b00ff1477ac */ /* 0x000ee20008000a00 */
[----:B------:R-:W4:Y:S01]  /*00d0*/  LDCU.128 UR8, c[0x0][0x390] ;  /* 0x00007200ff0877ac */ /* 0x000f220008000c00 */
[----:B------:R-:W5:Y:S01]  /*00e0*/  LDCU.128 UR16, c[0x0][0x3a0] ;  /* 0x00007400ff1077ac */ /* 0x000f620008000c00 */
[----:B-1----:R-:W-:Y:S01]  /*00f0*/  UIADD3 UR4, UPT, UPT, UR22, -0x1, URZ ;  /* 0xffffffff16047890 */ /* 0x002fe2000fffe0ff */
[----:B------:R-:W1:Y:S01]  /*0100*/  LDCU.128 UR12, c[0x0][0x3b0] ;  /* 0x00007600ff0c77ac */ /* 0x000e620008000c00 */
[----:B0-----:R-:W-:-:S04]  /*0110*/  LEA R41, R2, R41, 0x6 ;  /* 0x0000002902297211 */ /* 0x001fc800078e30ff */
[C---:B------:R-:W-:Y:S02]  /*0120*/  IADD3 R3, PT, PT, R41.reuse, -0xe, RZ ;  /* 0xfffffff229037810 */ /* 0x040fe40007ffe0ff */
[----:B------:R-:W-:Y:S02]  /*0130*/  IADD3 R2, PT, PT, R41, -0xf, RZ ;  /* 0xfffffff129027810 */ /* 0x000fe40007ffe0ff */
[----:B------:R-:W-:Y:S02]  /*0140*/  ISETP.GE.AND P6, PT, R3, UR22, PT ;  /* 0x0000001603007c0c */ /* 0x000fe4000bfc6270 */
[C---:B------:R-:W-:Y:S02]  /*0150*/  IADD3 R4, PT, PT, R41.reuse, -0xd, RZ ;  /* 0xfffffff329047810 */ /* 0x040fe40007ffe0ff */
[----:B------:R-:W-:Y:S02]  /*0160*/  ISETP.GE.AND P5, PT, R2, UR22, PT ;  /* 0x0000001602007c0c */ /* 0x000fe4000bfa6270 */
[----:B------:R-:W-:-:S02]  /*0170*/  IADD3 R3, PT, PT, R41, -0xc, RZ ;  /* 0xfffffff429037810 */ /* 0x000fc40007ffe0ff */
[----:B------:R-:W-:Y:S01]  /*0180*/  MOV R2, UR4 ;  /* 0x0000000400027c02 */ /* 0x000fe20008000f00 */
[----:B------:R-:W0:Y:S01]  /*0190*/  LDCU.128 UR4, c[0x0][0x380] ;  /* 0x00007000ff0477ac */ /* 0x000e220008000c00 */
[----:B------:R-:W-:Y:S02]  /*01a0*/  ISETP.GE.AND P0, PT, R4, UR22, PT ;  /* 0x0000001604007c0c */ /* 0x000fe4000bf06270 */
[----:B------:R-:W-:Y:S02]  /*01b0*/  ISETP.GE.AND P1, PT, R3, UR22, PT ;  /* 0x0000001603007c0c */ /* 0x000fe4000bf26270 */
[C---:B------:R-:W-:Y:S02]  /*01c0*/  IADD3 R4, PT, PT, R41.reuse, -0xb, RZ ;  /* 0xfffffff529047810 */ /* 0x040fe40007ffe0ff */
[----:B------:R-:W-:Y:S02]  /*01d0*/  VIADDMNMX.RELU R3, R41, 0xfffffff0, R2, PT ;  /* 0xfffffff029037846 */ /* 0x000fe40003801102 */
[----:B------:R-:W-:-:S02]  /*01e0*/  SHF.R.S32.HI R2, RZ, 0x1f, R0 ;  /* 0x0000001fff027819 */ /* 0x000fc40000011400 */
[----:B------:R-:W-:Y:S01]  /*01f0*/  ISETP.GE.AND P2, PT, R4, UR22, PT ;  /* 0x0000001604007c0c */ /* 0x000fe2000bf46270 */
[----:B------:R-:W-:Y:S01]  /*0200*/  IMAD R4, R3, R0, RZ ;  /* 0x0000000003047224 */ /* 0x000fe200078e02ff */
[C---:B------:R-:W-:Y:S02]  /*0210*/  ISETP.GT.U32.AND P3, PT, R41.reuse, 0xf, PT ;  /* 0x0000000f2900780c */ /* 0x040fe40003f64070 */
[----:B------:R-:W-:Y:S02]  /*0220*/  SEL R63, R0, RZ, !P5 ;  /* 0x000000ff003f7207 */ /* 0x000fe40006800000 */
[----:B------:R-:W-:Y:S02]  /*0230*/  SEL R7, R2, RZ, !P5 ;  /* 0x000000ff02077207 */ /* 0x000fe40006800000 */
[----:B------:R-:W-:Y:S02]  /*0240*/  IADD3 R5, PT, PT, R41, -0xa, RZ ;  /* 0xfffffff629057810 */ /* 0x000fe40007ffe0ff */
[----:B------:R-:W-:-:S02]  /*0250*/  SEL R63, R63, RZ, P3 ;  /* 0x000000ff3f3f7207 */ /* 0x000fc40001800000 */
[----:B------:R-:W-:Y:S02]  /*0260*/  SEL R7, R7, RZ, P3 ;  /* 0x000000ff07077207 */ /* 0x000fe40001800000 */
[----:B------:R-:W-:Y:S02]  /*0270*/  ISETP.GE.AND P4, PT, R5, UR22, PT ;  /* 0x0000001605007c0c */ /* 0x000fe4000bf86270 */
[----:B--2---:R-:W-:Y:S02]  /*0280*/  IADD3 R44, P3, P5, R4, UR24, R61 ;  /* 0x00000018042c7c10 */ /* 0x004fe4000fd7e03d */
[----:B------:R-:W-:Y:S02]  /*0290*/  SHF.R.S32.HI R4, RZ, 0x1f, R4 ;  /* 0x0000001fff047819 */ /* 0x000fe40000011404 */
[----:B------:R-:W-:Y:S02]  /*02a0*/  SEL R67, R0, RZ, !P6 ;  /* 0x000000ff00437207 */ /* 0x000fe40007000000 */
[----:B------:R-:W-:-:S02]  /*02b0*/  SEL R5, R2, RZ, !P6 ;  /* 0x000000ff02057207 */ /* 0x000fc40007000000 */
[C---:B------:R-:W-:Y:S02]  /*02c0*/  IADD3 R3, PT, PT, R41.reuse, -0x9, RZ ;  /* 0xfffffff729037810 */ /* 0x040fe40007ffe0ff */
[----:B------:R-:W-:Y:S02]  /*02d0*/  ISETP.GT.U32.AND P6, PT, R41, 0xe, PT ;  /* 0x0000000e2900780c */ /* 0x000fe40003fc4070 */
[----:B------:R-:W-:Y:S02]  /*02e0*/  IADD3.X R45, PT, PT, R4, UR25, R51, P3, P5 ;  /* 0x00000019042d7c10 */ /* 0x000fe40009fea433 */
[----:B------:R-:W-:Y:S02]  /*02f0*/  ISETP.GE.AND P3, PT, R3, UR22, PT ;  /* 0x0000001603007c0c */ /* 0x000fe4000bf66270 */
[----:B------:R-:W-:Y:S02]  /*0300*/  SEL R67, R67, RZ, P6 ;  /* 0x000000ff43437207 */ /* 0x000fe40003000000 */
[----:B------:R-:W-:-:S02]  /*0310*/  SEL R5, R5, RZ, P6 ;  /* 0x000000ff05057207 */ /* 0x000fc40003000000 */
[----:B------:R-:W-:Y:S02]  /*0320*/  ISETP.GT.U32.AND P5, PT, R41, 0xd, PT ;  /* 0x0000000d2900780c */ /* 0x000fe40003fa4070 */
[----:B------:R-:W-:Y:S02]  /*0330*/  IADD3 R62, P6, PT, R63, R44, RZ ;  /* 0x0000002c3f3e7210 */ /* 0x000fe40007fde0ff */
[----:B------:R-:W-:Y:S01]  /*0340*/  SEL R69, R0, RZ, !P0 ;  /* 0x000000ff00457207 */ /* 0x000fe20004000000 */
[----:B---3--:R-:W2:Y:S01]  /*0350*/  LDG.E.U8 R44, desc[UR20][R44.64] ;  /* 0x000000142c2c7981 */ /* 0x008ea2000c1e1100 */
[----:B------:R-:W-:Y:S02]  /*0360*/  SEL R3, R2, RZ, !P0 ;  /* 0x000000ff02037207 */ /* 0x000fe40004000000 */
[----:B------:R-:W-:Y:S02]  /*0370*/  IADD3.X R63, PT, PT, R7, R45, RZ, P6, !PT ;  /* 0x0000002d073f7210 */ /* 0x000fe400037fe4ff */
[----:B------:R-:W-:-:S02]  /*0380*/  SEL R69, R69, RZ, P5 ;  /* 0x000000ff45457207 */ /* 0x000fc40002800000 */
[----:B------:R-:W-:Y:S02]  /*0390*/  SEL R3, R3, RZ, P5 ;  /* 0x000000ff03037207 */ /* 0x000fe40002800000 */
[----:B------:R-:W-:Y:S02]  /*03a0*/  ISETP.GT.U32.AND P6, PT, R41, 0xc, PT ;  /* 0x0000000c2900780c */ /* 0x000fe40003fc4070 */
[----:B------:R-:W-:Y:S02]  /*03b0*/  IADD3 R66, P5, PT, R67, R62, RZ ;  /* 0x0000003e43427210 */ /* 0x000fe40007fbe0ff */
[----:B------:R-:W-:Y:S02]  /*03c0*/  SEL R53, R0, RZ, !P1 ;  /* 0x000000ff00357207 */ /* 0x000fe40004800000 */
[----:B------:R-:W-:Y:S02]  /*03d0*/  SEL R7, R2, RZ, !P1 ;  /* 0x000000ff02077207 */ /* 0x000fe40004800000 */
[----:B------:R-:W-:-:S02]  /*03e0*/  IADD3.X R67, PT, PT, R5, R63, RZ, P5, !PT ;  /* 0x0000003f05437210 */ /* 0x000fc40002ffe4ff */
[----:B------:R-:W-:Y:S02]  /*03f0*/  SEL R53, R53, RZ, P6 ;  /* 0x000000ff35357207 */ /* 0x000fe40003000000 */
[----:B------:R-:W-:Y:S02]  /*0400*/  SEL R7, R7, RZ, P6 ;  /* 0x000000ff07077207 */ /* 0x000fe40003000000 */
[----:B------:R-:W-:Y:S02]  /*0410*/  ISETP.GT.U32.AND P5, PT, R41, 0xb, PT ;  /* 0x0000000b2900780c */ /* 0x000fe40003fa4070 */
[----:B------:R-:W-:Y:S02]  /*0420*/  IADD3 R68, P6, PT, R69, R66, RZ ;  /* 0x0000004245447210 */ /* 0x000fe40007fde0ff */
[----:B------:R-:W-:Y:S02]  /*0430*/  SEL R43, R0, RZ, !P2 ;  /* 0x000000ff002b7207 */ /* 0x000fe40005000000 */
[----:B------:R-:W-:-:S02]  /*0440*/  SEL R5, R2, RZ, !P2 ;  /* 0x000000ff02057207 */ /* 0x000fc40005000000 */
[----:B------:R-:W-:Y:S02]  /*0450*/  IADD3.X R69, PT, PT, R3, R67, RZ, P6, !PT ;  /* 0x0000004303457210 */ /* 0x000fe400037fe4ff */
[----:B------:R-:W-:Y:S02]  /*0460*/  SEL R43, R43, RZ, P5 ;  /* 0x000000ff2b2b7207 */ /* 0x000fe40002800000 */
[----:B------:R-:W-:Y:S01]  /*0470*/  SEL R5, R5, RZ, P5 ;  /* 0x000000ff05057207 */ /* 0x000fe20002800000 */
[----:B------:R-:W3:Y:S01]  /*0480*/  LDG.E.U8 R50, desc[UR20][R68.64] ;  /* 0x0000001444327981 */ /* 0x000ee2000c1e1100 */
[----:B------:R-:W-:Y:S02]  /*0490*/  ISETP.GT.U32.AND P6, PT, R41, 0xa, PT ;  /* 0x0000000a2900780c */ /* 0x000fe40003fc4070 */
[----:B------:R-:W-:Y:S02]  /*04a0*/  IADD3 R52, P5, PT, R53, R68, RZ ;  /* 0x0000004435347210 */ /* 0x000fe40007fbe0ff */
[----:B------:R-:W-:-:S02]  /*04b0*/  SEL R49, R0, RZ, !P4 ;  /* 0x000000ff00317207 */ /* 0x000fc40006000000 */
[----:B------:R-:W-:Y:S02]  /*04c0*/  SEL R3, R2, RZ, !P4 ;  /* 0x000000ff02037207 */ /* 0x000fe40006000000 */
[----:B------:R-:W-:Y:S02]  /*04d0*/  IADD3.X R53, PT, PT, R7, R69, RZ, P5, !PT ;  /* 0x0000004507357210 */ /* 0x000fe40002ffe4ff */
[----:B------:R-:W-:Y:S02]  /*04e0*/  IADD3 R42, P4, PT, R43, R52, RZ ;  /* 0x000000342b2a7210 */ /* 0x000fe40007f9e0ff */
[----:B------:R-:W-:Y:S02]  /*04f0*/  SEL R49, R49, RZ, P6 ;  /* 0x000000ff31317207 */ /* 0x000fe40003000000 */
[----:B------:R-:W-:Y:S02]  /*0500*/  SEL R3, R3, RZ, P6 ;  /* 0x000000ff03037207 */ /* 0x000fe40003000000 */
[----:B------:R-:W-:-:S02]  /*0510*/  IADD3.X R43, PT, PT, R5, R53, RZ, P4, !PT ;  /* 0x00000035052b7210 */ /* 0x000fc400027fe4ff */
[----:B------:R-:W-:Y:S02]  /*0520*/  IADD3 R48, P6, PT, R49, R42, RZ ;  /* 0x0000002a31307210 */ /* 0x000fe40007fde0ff */
[----:B------:R-:W-:Y:S02]  /*0530*/  IADD3 R4, PT, PT, R41, -0x8, RZ ;  /* 0xfffffff829047810 */ /* 0x000fe40007ffe0ff */
[----:B------:R-:W-:Y:S02]  /*0540*/  IADD3.X R49, PT, PT, R3, R43, RZ, P6, !PT ;  /* 0x0000002b03317210 */ /* 0x000fe400037fe4ff */
[----:B------:R-:W-:Y:S02]  /*0550*/  ISETP.GE.AND P0, PT, R4, UR22, PT ;  /* 0x0000001604007c0c */ /* 0x000fe4000bf06270 */
[----:B------:R-:W-:Y:S02]  /*0560*/  ISETP.GT.U32.AND P6, PT, R41, 0x9, PT ;  /* 0x000000092900780c */ /* 0x000fe40003fc4070 */
[----:B------:R-:W-:-:S02]  /*0570*/  SEL R55, R0, RZ, !P3 ;  /* 0x000000ff00377207 */ /* 0x000fc40005800000 */
[----:B------:R-:W-:Y:S02]  /*0580*/  SEL R5, R2, RZ, !P3 ;  /* 0x000000ff02057207 */ /* 0x000fe40005800000 */
[C---:B------:R-:W-:Y:S02]  /*0590*/  IADD3 R3, PT, PT, R41.reuse, -0x3, RZ ;  /* 0xfffffffd29037810 */ /* 0x040fe40007ffe0ff */
[----:B------:R-:W-:Y:S02]  /*05a0*/  ISETP.GT.U32.AND P3, PT, R41, 0x8, PT ;  /* 0x000000082900780c */ /* 0x000fe40003f64070 */
[----:B------:R-:W-:Y:S02]  /*05b0*/  SEL R47, R0, RZ, !P0 ;  /* 0x000000ff002f7207 */ /* 0x000fe40004000000 */
[----:B------:R-:W-:Y:S02]  /*05c0*/  SEL R55, R55, RZ, P6 ;  /* 0x000000ff37377207 */ /* 0x000fe40003000000 */
[----:B------:R-:W-:-:S02]  /*05d0*/  SEL R5, R5, RZ, P6 ;  /* 0x000000ff05057207 */ /* 0x000fc40003000000 */
[----:B------:R-:W-:Y:S02]  /*05e0*/  ISETP.GE.AND P6, PT, R3, UR22, PT ;  /* 0x0000001603007c0c */ /* 0x000fe4000bfc6270 */
[----:B------:R-:W-:Y:S02]  /*05f0*/  SEL R3, R2, RZ, !P0 ;  /* 0x000000ff02037207 */ /* 0x000fe40004000000 */
[----:B------:R-:W-:Y:S02]  /*0600*/  IADD3 R4, PT, PT, R41, -0x7, RZ ;  /* 0xfffffff929047810 */ /* 0x000fe40007ffe0ff */
[----:B------:R-:W-:Y:S02]  /*0610*/  IADD3 R54, P0, PT, R55, R48, RZ ;  /* 0x0000003037367210 */ /* 0x000fe40007f1e0ff */
[----:B------:R-:W-:Y:S01]  /*0620*/  SEL R47, R47, RZ, P3 ;  /* 0x000000ff2f2f7207 */ /* 0x000fe20001800000 */
[----:B------:R-:W2:Y:S01]  /*0630*/  LDG.E.U8 R48, desc[UR20][R48.64] ;  /* 0x0000001430307981 */ /* 0x000ea2000c1e1100 */
[----:B------:R-:W-:-:S02]  /*0640*/  SEL R3, R3, RZ, P3 ;  /* 0x000000ff03037207 */ /* 0x000fc40001800000 */
[----:B------:R-:W-:Y:S02]  /*0650*/  ISETP.GE.AND P1, PT, R4, UR22, PT ;  /* 0x0000001604007c0c */ /* 0x000fe4000bf26270 */
[----:B------:R-:W-:Y:S02]  /*0660*/  IADD3.X R55, PT, PT, R5, R49, RZ, P0, !PT ;  /* 0x0000003105377210 */ /* 0x000fe400007fe4ff */
[----:B------:R-:W-:Y:S02]  /*0670*/  IADD3 R46, P3, PT, R47, R54, RZ ;  /* 0x000000362f2e7210 */ /* 0x000fe40007f7e0ff */
[----:B------:R-:W-:Y:S01]  /*0680*/  IADD3 R4, PT, PT, R41, -0x6, RZ ;  /* 0xfffffffa29047810 */ /* 0x000fe20007ffe0ff */
[----:B------:R-:W3:Y:S01]  /*0690*/  LDG.E.U8 R54, desc[UR20][R54.64] ;  /* 0x0000001436367981 */ /* 0x000ee2000c1e1100 */
[----:B------:R-:W-:Y:S02]  /*06a0*/  IADD3.X R47, PT, PT, R3, R55, RZ, P3, !PT ;  /* 0x00000037032f7210 */ /* 0x000fe40001ffe4ff */
[----:B------:R-:W-:-:S02]  /*06b0*/  ISETP.GE.AND P2, PT, R4, UR22, PT ;  /* 0x0000001604007c0c */ /* 0x000fc4000bf46270 */
[C---:B------:R-:W-:Y:S02]  /*06c0*/  ISETP.GT.U32.AND P3, PT, R41.reuse, 0x7, PT ;  /* 0x000000072900780c */ /* 0x040fe40003f64070 */
[----:B------:R-:W-:Y:S02]  /*06d0*/  SEL R7, R0, RZ, !P1 ;  /* 0x000000ff00077207 */ /* 0x000fe40004800000 */
[C---:B------:R-:W-:Y:S02]  /*06e0*/  IADD3 R4, PT, PT, R41.reuse, -0x5, RZ ;  /* 0xfffffffb29047810 */ /* 0x040fe40007ffe0ff */
[C---:B------:R-:W-:Y:S02]  /*06f0*/  IADD3 R6, PT, PT, R41.reuse, -0x4, RZ ;  /* 0xfffffffc29067810 */ /* 0x040fe40007ffe0ff */
[----:B------:R-:W-:Y:S02]  /*0700*/  SEL R13, R2, RZ, !P1 ;  /* 0x000000ff020d7207 */ /* 0x000fe40004800000 */
[----:B------:R-:W-:-:S02]  /*0710*/  ISETP.GT.U32.AND P1, PT, R41, 0x6, PT ;  /* 0x000000062900780c */ /* 0x000fc40003f24070 */
[----:B------:R-:W-:Y:S02]  /*0720*/  SEL R7, R7, RZ, P3 ;  /* 0x000000ff07077207 */ /* 0x000fe40001800000 */
[----:B------:R-:W-:Y:S02]  /*0730*/  SEL R9, R0, RZ, !P2 ;  /* 0x000000ff00097207 */ /* 0x000fe40005000000 */
[----:B------:R-:W-:Y:S02]  /*0740*/  ISETP.GE.AND P5, PT, R4, UR22, PT ;  /* 0x0000001604007c0c */ /* 0x000fe4000bfa6270 */
[----:B------:R-:W-:Y:S02]  /*0750*/  ISETP.GE.AND P4, PT, R6, UR22, PT ;  /* 0x0000001606007c0c */ /* 0x000fe4000bf86270 */
[----:B------:R-:W-:Y:S02]  /*0760*/  SEL R11, R2, RZ, !P2 ;  /* 0x000000ff020b7207 */ /* 0x000fe40005000000 */
[----:B------:R-:W-:-:S02]  /*0770*/  SEL R13, R13, RZ, P3 ;  /* 0x000000ff0d0d7207 */ /* 0x000fc40001800000 */
[----:B------:R-:W-:Y:S02]  /*0780*/  IADD3 R6, P2, PT, R7, R46, RZ ;  /* 0x0000002e07067210 */ /* 0x000fe40007f5e0ff */
[----:B------:R-:W-:Y:S01]  /*0790*/  SEL R9, R9, RZ, P1 ;  /* 0x000000ff09097207 */ /* 0x000fe20000800000 */
[----:B------:R-:W4:Y:S01]  /*07a0*/  LDG.E.U8 R46, desc[UR20][R46.64] ;  /* 0x000000142e2e7981 */ /* 0x000f22000c1e1100 */
[----:B------:R-:W-:Y:S02]  /*07b0*/  ISETP.GT.U32.AND P3, PT, R41, 0x5, PT ;  /* 0x000000052900780c */ /* 0x000fe40003f64070 */
[----:B------:R-:W-:Y:S02]  /*07c0*/  SEL R5, R0, RZ, !P5 ;  /* 0x000000ff00057207 */ /* 0x000fe40006800000 */
[----:B------:R-:W-:Y:S02]  /*07d0*/  SEL R11, R11, RZ, P1 ;  /* 0x000000ff0b0b7207 */ /* 0x000fe40000800000 */
[----:B------:R-:W-:-:S02]  /*07e0*/  IADD3 R4, PT, PT, R41, -0x2, RZ ;  /* 0xfffffffe29047810 */ /* 0x000fc40007ffe0ff */
[----:B------:R-:W-:Y:S02]  /*07f0*/  IADD3.X R7, PT, PT, R13, R47, RZ, P2, !PT ;  /* 0x0000002f0d077210 */ /* 0x000fe400017fe4ff */
[----:B------:R-:W-:Y:S02]  /*0800*/  IADD3 R8, P1, PT, R9, R6, RZ ;  /* 0x0000000609087210 */ /* 0x000fe40007f3e0ff */
[----:B------:R-:W-:Y:S01]  /*0810*/  SEL R3, R2, RZ, !P5 ;  /* 0x000000ff02037207 */ /* 0x000fe20006800000 */
[----:B------:R5:W2:Y:S01]  /*0820*/  LDG.E.U8 R56, desc[UR20][R6.64] ;  /* 0x0000001406387981 */ /* 0x000aa2000c1e1100 */
[----:B------:R-:W-:Y:S02]  /*0830*/  SEL R5, R5, RZ, P3 ;  /* 0x000000ff05057207 */ /* 0x000fe40001800000 */
[----:B------:R-:W-:Y:S02]  /*0840*/  ISETP.GT.U32.AND P2, PT, R41, 0x4, PT ;  /* 0x000000042900780c */ /* 0x000fe40003f44070 */
[----:B------:R-:W-:-:S02]  /*0850*/  SEL R15, R0, RZ, !P4 ;  /* 0x000000ff000f7207 */ /* 0x000fc40006000000 */
[----:B------:R-:W-:Y:S02]  /*0860*/  ISETP.GE.AND P0, PT, R4, UR22, PT ;  /* 0x0000001604007c0c */ /* 0x000fe4000bf06270 */
[----:B------:R-:W-:Y:S02]  /*0870*/  IADD3.X R9, PT, PT, R11, R7, RZ, P1, !PT ;  /* 0x000000070b097210 */ /* 0x000fe40000ffe4ff */
[----:B------:R-:W-:Y:S02]  /*0880*/  SEL R3, R3, RZ, P3 ;  /* 0x000000ff03037207 */ /* 0x000fe40001800000 */
[----:B------:R-:W-:Y:S01]  /*0890*/  IADD3 R4, P1, PT, R5, R8, RZ ;  /* 0x0000000805047210 */ /* 0x000fe20007f3e0ff */
[----:B------:R1:W3:Y:S01]  /*08a0*/  LDG.E.U8 R57, desc[UR20][R8.64] ;  /* 0x0000001408397981 */ /* 0x0002e2000c1e1100 */
[----:B------:R-:W-:Y:S02]  /*08b0*/  SEL R10, R2, RZ, !P4 ;  /* 0x000000ff020a7207 */ /* 0x000fe40006000000 */
[----:B------:R-:W-:-:S02]  /*08c0*/  SEL R15, R15, RZ, P2 ;  /* 0x000000ff0f0f7207 */ /* 0x000fc40001000000 */
[----:B------:R-:W-:Y:S02]  /*08d0*/  ISETP.GT.U32.AND P3, PT, R41, 0x3, PT ;  /* 0x000000032900780c */ /* 0x000fe40003f64070 */
[C---:B------:R-:W-:Y:S02]  /*08e0*/  SEL R11, R0.reuse, RZ, !P6 ;  /* 0x000000ff000b7207 */ /* 0x040fe40007000000 */
[----:B------:R-:W-:Y:S02]  /*08f0*/  IADD3.X R5, PT, PT, R3, R9, RZ, P1, !PT ;  /* 0x0000000903057210 */ /* 0x000fe40000ffe4ff */
[----:B-----5:R-:W-:Y:S02]  /*0900*/  SEL R7, R0, RZ, !P0 ;  /* 0x000000ff00077207 */ /* 0x020fe40004000000 */
[----:B------:R-:W-:Y:S01]  /*0910*/  SEL R3, R2, RZ, !P0 ;  /* 0x000000ff02037207 */ /* 0x000fe20004000000 */
[----:B------:R5:W3:Y:S01]  /*0920*/  LDG.E.U8 R40, desc[UR20][R4.64] ;  /* 0x0000001404287981 */ /* 0x000ae2000c1e1100 */
[----:B-1----:R-:W-:-:S02]  /*0930*/  SEL R9, R10, RZ, P2 ;  /* 0x000000ff0a097207 */ /* 0x002fc40001000000 */
[----:B------:R-:W-:Y:S02]  /*0940*/  IADD3 R8, P0, PT, R15, R4, RZ ;  /* 0x000000040f087210 */ /* 0x000fe40007f1e0ff */
[----:B------:R-:W-:Y:S02]  /*0950*/  SEL R13, R2, RZ, !P6 ;  /* 0x000000ff020d7207 */ /* 0x000fe40007000000 */
[----:B------:R-:W-:Y:S02]  /*0960*/  SEL R11, R11, RZ, P3 ;  /* 0x000000ff0b0b7207 */ /* 0x000fe40001800000 */
[----:B------:R-:W-:Y:S02]  /*0970*/  ISETP.GT.U32.AND P1, PT, R41, 0x2, PT ;  /* 0x000000022900780c */ /* 0x000fe40003f24070 */
[----:B------:R-:W-:Y:S02]  /*0980*/  IADD3.X R9, PT, PT, R9, R5, RZ, P0, !PT ;  /* 0x0000000509097210 */ /* 0x000fe400007fe4ff */
[----:B------:R-:W-:-:S02]  /*0990*/  SEL R13, R13, RZ, P3 ;  /* 0x000000ff0d0d7207 */ /* 0x000fc40001800000 */
[----:B------:R-:W-:Y:S01]  /*09a0*/  IADD3 R10, P0, PT, R11, R8, RZ ;  /* 0x000000080b0a7210 */ /* 0x000fe20007f1e0ff */
[----:B------:R1:W3:Y:S01]  /*09b0*/  LDG.E.U8 R37, desc[UR20][R8.64] ;  /* 0x0000001408257981 */ /* 0x0002e2000c1e1100 */
[----:B------:R-:W-:Y:S02]  /*09c0*/  SEL R7, R7, RZ, P1 ;  /* 0x000000ff07077207 */ /* 0x000fe40000800000 */
[----:B------:R-:W-:Y:S02]  /*09d0*/  IADD3.X R11, PT, PT, R13, R9, RZ, P0, !PT ;  /* 0x000000090d0b7210 */ /* 0x000fe400007fe4ff */
[----:B------:R-:W-:Y:S02]  /*09e0*/  SEL R3, R3, RZ, P1 ;  /* 0x000000ff03037207 */ /* 0x000fe40000800000 */
[----:B------:R-:W-:Y:S01]  /*09f0*/  IADD3 R6, P0, PT, R7, R10, RZ ;  /* 0x0000000a07067210 */ /* 0x000fe20007f1e0ff */
[----:B------:R0:W3:Y:S01]  /*0a00*/  LDG.E.U8 R39, desc[UR20][R10.64] ;  /* 0x000000140a277981 */ /* 0x0000e2000c1e1100 */
[----:B------:R-:W-:-:S02]  /*0a10*/  ISETP.GT.AND P2, PT, R41, UR22, PT ;  /* 0x0000001629007c0c */ /* 0x000fc4000bf44270 */
[----:B------:R-:W-:Y:S02]  /*0a20*/  IADD3.X R7, PT, PT, R3, R11, RZ, P0, !PT ;  /* 0x0000000b03077210 */ /* 0x000fe400007fe4ff */
[C---:B------:R-:W-:Y:S02]  /*0a30*/  ISETP.GT.U32.AND P0, PT, R41.reuse, 0x1, PT ;  /* 0x000000012900780c */ /* 0x040fe40003f04070 */
[C---:B------:R-:W-:Y:S02]  /*0a40*/  ISETP.GE.AND P3, PT, R41.reuse, UR22, PT ;  /* 0x0000001629007c0c */ /* 0x040fe4000bf66270 */
[----:B------:R-:W-:Y:S02]  /*0a50*/  SEL R3, R0, RZ, !P2 ;  /* 0x000000ff00037207 */ /* 0x000fe40005000000 */
[----:B-----5:R-:W-:Y:S02]  /*0a60*/  SEL R4, R2, RZ, !P2 ;  /* 0x000000ff02047207 */ /* 0x020fe40005000000 */
[----:B------:R-:W-:-:S02]  /*0a70*/  ISETP.NE.AND P1, PT, R41, RZ, PT ;  /* 0x000000ff2900720c */ /* 0x000fc40003f25270 */
[----:B------:R-:W-:Y:S02]  /*0a80*/  SEL R5, R3, RZ, P0 ;  /* 0x000000ff03057207 */ /* 0x000fe40000000000 */
[----:B-1----:R-:W-:Y:S02]  /*0a90*/  SEL R9, R0, RZ, !P3 ;  /* 0x000000ff00097207 */ /* 0x002fe40005800000 */
[----:B------:R-:W-:Y:S02]  /*0aa0*/  IADD3 R35, PT, PT, R41, 0x1, RZ ;  /* 0x0000000129237810 */ /* 0x000fe40007ffe0ff */
[----:B------:R-:W-:Y:S02]  /*0ab0*/  SEL R13, R2, RZ, !P3 ;  /* 0x000000ff020d7207 */ /* 0x000fe40005800000 */
[----:B------:R-:W-:Y:S02]  /*0ac0*/  SEL R3, R4, RZ, P0 ;  /* 0x000000ff04037207 */ /* 0x000fe40000000000 */
[----:B------:R-:W-:-:S02]  /*0ad0*/  IADD3 R4, P2, PT, R5, R6, RZ ;  /* 0x0000000605047210 */ /* 0x000fc40007f5e0ff */
[----:B------:R-:W-:Y:S02]  /*0ae0*/  SEL R9, R9, RZ, P1 ;  /* 0x000000ff09097207 */ /* 0x000fe40000800000 */
[----:B------:R-:W-:Y:S02]  /*0af0*/  ISETP.GE.AND P0, PT, R35, UR22, PT ;  /* 0x0000001623007c0c */ /* 0x000fe4000bf06270 */
[----:B------:R-:W-:Y:S02]  /*0b00*/  SEL R13, R13, RZ, P1 ;  /* 0x000000ff0d0d7207 */ /* 0x000fe40000800000 */
[----:B------:R-:W-:Y:S02]  /*0b10*/  IADD3.X R5, PT, PT, R3, R7, RZ, P2, !PT ;  /* 0x0000000703057210 */ /* 0x000fe400017fe4ff */
[----:B------:R-:W-:Y:S01]  /*0b20*/  IADD3 R8, P1, PT, R9, R4, RZ ;  /* 0x0000000409087210 */ /* 0x000fe20007f3e0ff */
[----:B------:R1:W5:Y:S01]  /*0b30*/  LDG.E.U8 R3, desc[UR20][R6.64] ;  /* 0x0000001406037981 */ /* 0x000362000c1e1100 */
[----:B------:R-:W-:-:S02]  /*0b40*/  IADD3 R29, PT, PT, R41, 0x2, RZ ;  /* 0x00000002291d7810 */ /* 0x000fc40007ffe0ff */
[----:B0-----:R-:W-:Y:S02]  /*0b50*/  SEL R11, R0, RZ, !P0 ;  /* 0x000000ff000b7207 */ /* 0x001fe40004000000 */
[----:B------:R-:W-:Y:S02]  /*0b60*/  IADD3.X R9, PT, PT, R13, R5, RZ, P1, !PT ;  /* 0x000000050d097210 */ /* 0x000fe40000ffe4ff */
[----:B------:R-:W-:Y:S01]  /*0b70*/  SEL R17, R2, RZ, !P0 ;  /* 0x000000ff02117207 */ /* 0x000fe20004000000 */
[----:B------:R-:W5:Y:S01]  /*0b80*/  LDG.E.U8 R5, desc[UR20][R4.64] ;  /* 0x0000001404057981 */ /* 0x000f62000c1e1100 */
[----:B------:R-:W-:Y:S02]  /*0b90*/  ISETP.GE.AND P1, PT, R29, UR22, PT ;  /* 0x000000161d007c0c */ /* 0x000fe4000bf26270 */
[----:B------:R-:W-:Y:S02]  /*0ba0*/  IADD3 R10, P0, PT, R11, R8, RZ ;  /* 0x000000080b0a7210 */ /* 0x000fe40007f1e0ff */
[----:B------:R-:W-:Y:S01]  /*0bb0*/  SEL R13, R0, RZ, !P1 ;  /* 0x000000ff000d7207 */ /* 0x000fe20004800000 */
[----:B------:R0:W5:Y:S01]  /*0bc0*/  LDG.E.U8 R8, desc[UR20][R8.64] ;  /* 0x0000001408087981 */ /* 0x000162000c1e1100 */
[----:B------:R-:W-:-:S02]  /*0bd0*/  IADD3.X R11, PT, PT, R17, R9, RZ, P0, !PT ;  /* 0x00000009110b7210 */ /* 0x000fc400007fe4ff */
[----:B------:R-:W-:Y:S02]  /*0be0*/  SEL R15, R2, RZ, !P1 ;  /* 0x000000ff020f7207 */ /* 0x000fe40004800000 */
[----:B------:R-:W-:Y:S02]  /*0bf0*/  IADD3 R27, PT, PT, R41, 0x3, RZ ;  /* 0x00000003291b7810 */ /* 0x000fe40007ffe0ff */
[----:B------:R-:W-:Y:S02]  /*0c00*/  IADD3 R12, P1, PT, R13, R10, RZ ;  /* 0x0000000a0d0c7210 */ /* 0x000fe40007f3e0ff */
[----:B------:R0:W5:Y:S01]  /*0c10*/  LDG.E.U8 R10, desc[UR20][R10.64] ;  /* 0x000000140a0a7981 */ /* 0x000162000c1e1100 */
[----:B------:R-:W-:Y:S02]  /*0c20*/  ISETP.GE.AND P0, PT, R27, UR22, PT ;  /* 0x000000161b007c0c */ /* 0x000fe4000bf06270 */
[----:B------:R-:W-:Y:S02]  /*0c30*/  IADD3.X R13, PT, PT, R15, R11, RZ, P1, !PT ;  /* 0x0000000b0f0d7210 */ /* 0x000fe40000ffe4ff */
[----:B------:R-:W-:-:S02]  /*0c40*/  IADD3 R25, PT, PT, R41, 0x4, RZ ;  /* 0x0000000429197810 */ /* 0x000fc40007ffe0ff */
[----:B------:R-:W-:Y:S02]  /*0c50*/  SEL R15, R0, RZ, !P0 ;  /* 0x000000ff000f7207 */ /* 0x000fe40004000000 */
[----:B------:R-:W-:Y:S02]  /*0c60*/  ISETP.GE.AND P1, PT, R25, UR22, PT ;  /* 0x0000001619007c0c */ /* 0x000fe4000bf26270 */
[----:B------:R-:W-:Y:S02]  /*0c70*/  SEL R17, R2, RZ, !P0 ;  /* 0x000000ff02117207 */ /* 0x000fe40004000000 */
[----:B------:R-:W-:Y:S02]  /*0c80*/  IADD3 R14, P2, PT, R15, R12, RZ ;  /* 0x0000000c0f0e7210 */ /* 0x000fe40007f5e0ff */
[----:B------:R-:W5:Y:S01]  /*0c90*/  LDG.E.U8 R12, desc[UR20][R12.64] ;  /* 0x000000140c0c7981 */ /* 0x000f62000c1e1100 */
[----:B------:R-:W-:Y:S02]  /*0ca0*/  IADD3 R23, PT, PT, R41, 0x5, RZ ;  /* 0x0000000529177810 */ /* 0x000fe40007ffe0ff */
[----:B------:R-:W-:-:S02]  /*0cb0*/  SEL R33, R0, RZ, !P1 ;  /* 0x000000ff00217207 */ /* 0x000fc40004800000 */
[----:B------:R-:W-:Y:S02]  /*0cc0*/  IADD3.X R15, PT, PT, R17, R13, RZ, P2, !PT ;  /* 0x0000000d110f7210 */ /* 0x000fe400017fe4ff */
[----:B-1----:R-:W-:Y:S02]  /*0cd0*/  SEL R7, R2, RZ, !P1 ;  /* 0x000000ff02077207 */ /* 0x002fe40004800000 */
[----:B------:R-:W-:Y:S02]  /*0ce0*/  ISETP.GE.AND P0, PT, R23, UR22, PT ;  /* 0x0000001617007c0c */ /* 0x000fe4000bf06270 */
[----:B------:R-:W-:Y:S02]  /*0cf0*/  IADD3 R32, P1, PT, R33, R14, RZ ;  /* 0x0000000e21207210 */ /* 0x000fe40007f3e0ff */
[----:B------:R1:W5:Y:S01]  /*0d00*/  LDG.E.U8 R14, desc[UR20][R14.64] ;  /* 0x000000140e0e7981 */ /* 0x000362000c1e1100 */
[----:B------:R-:W-:Y:S02]  /*0d10*/  IADD3 R21, PT, PT, R41, 0x6, RZ ;  /* 0x0000000629157810 */ /* 0x000fe40007ffe0ff */
[----:B------:R-:W-:-:S02]  /*0d20*/  SEL R59, R0, RZ, !P0 ;  /* 0x000000ff003b7207 */ /* 0x000fc40004000000 */
[----:B------:R-:W-:Y:S02]  /*0d30*/  IADD3.X R33, PT, PT, R7, R15, RZ, P1, !PT ;  /* 0x0000000f07217210 */ /* 0x000fe40000ffe4ff */
[----:B------:R-:W-:Y:S02]  /*0d40*/  ISETP.GE.AND P1, PT, R21, UR22, PT ;  /* 0x0000001615007c0c */ /* 0x000fe4000bf26270 */
[----:B0-----:R-:W-:Y:S01]  /*0d50*/  SEL R9, R2, RZ, !P0 ;  /* 0x000000ff02097207 */ /* 0x001fe20004000000 */
[----:B------:R0:W5:Y:S01]  /*0d60*/  LDG.E.U8 R16, desc[UR20][R32.64] ;  /* 0x0000001420107981 */ /* 0x000162000c1e1100 */
[----:B------:R-:W-:Y:S02]  /*0d70*/  IADD3 R58, P0, PT, R59, R32, RZ ;  /* 0x000000203b3a7210 */ /* 0x000fe40007f1e0ff */
[----:B------:R-:W-:Y:S02]  /*0d80*/  SEL R31, R0, RZ, !P1 ;  /* 0x000000ff001f7207 */ /* 0x000fe40004800000 */
[----:B------:R-:W-:-:S02]  /*0d90*/  IADD3 R19, PT, PT, R41, 0x7, RZ ;  /* 0x0000000729137810 */ /* 0x000fc40007ffe0ff */
[----:B------:R-:W-:Y:S02]  /*0da0*/  IADD3.X R59, PT, PT, R9, R33, RZ, P0, !PT ;  /* 0x00000021093b7210 */ /* 0x000fe400007fe4ff */
[----:B------:R-:W-:Y:S02]  /*0db0*/  SEL R7, R2, RZ, !P1 ;  /* 0x000000ff02077207 */ /* 0x000fe40004800000 */
[----:B------:R-:W-:Y:S01]  /*0dc0*/  IADD3 R30, P1, PT, R31, R58, RZ ;  /* 0x0000003a1f1e7210 */ /* 0x000fe20007f3e0ff */
[----:B------:R0:W5:Y:S01]  /*0dd0*/  LDG.E.U8 R18, desc[UR20][R58.64] ;  /* 0x000000143a127981 */ /* 0x000162000c1e1100 */
[----:B------:R-:W-:Y:S02]  /*0de0*/  ISETP.GE.AND P0, PT, R19, UR22, PT ;  /* 0x0000001613007c0c */ /* 0x000fe4000bf06270 */
[----:B------:R-:W-:Y:S02]  /*0df0*/  IADD3.X R31, PT, PT, R7, R59, RZ, P1, !PT ;  /* 0x0000003b071f7210 */ /* 0x000fe40000ffe4ff */
[----:B------:R-:W-:-:S02]  /*0e00*/  IADD3 R17, PT, PT, R41, 0x8, RZ ;  /* 0x0000000829117810 */ /* 0x000fc40007ffe0ff */
[----:B------:R-:W-:Y:S01]  /*0e10*/  SEL R7, R0, RZ, !P0 ;  /* 0x000000ff00077207 */ /* 0x000fe20004000000 */
[----:B------:R0:W5:Y:S01]  /*0e20*/  LDG.E.U8 R20, desc[UR20][R30.64] ;  /* 0x000000141e147981 */ /* 0x000162000c1e1100 */
[----:B------:R-:W-:Y:S02]  /*0e30*/  ISETP.GE.AND P1, PT, R17, UR22, PT ;  /* 0x0000001611007c0c */ /* 0x000fe4000bf26270 */
[----:B------:R-:W-:Y:S02]  /*0e40*/  SEL R11, R2, RZ, !P0 ;  /* 0x000000ff020b7207 */ /* 0x000fe40004000000 */
[----:B------:R-:W-:Y:S02]  /*0e50*/  IADD3 R6, P2, PT, R7, R30, RZ ;  /* 0x0000001e07067210 */ /* 0x000fe40007f5e0ff */
[----:B-1----:R-:W-:Y:S02]  /*0e60*/  IADD3 R15, PT, PT, R41, 0x9, RZ ;  /* 0x00000009290f7810 */ /* 0x002fe40007ffe0ff */
[----:B0-----:R-:W-:-:S02]  /*0e70*/  SEL R33, R0, RZ, !P1 ;  /* 0x000000ff00217207 */ /* 0x001fc40004800000 */
[----:B------:R-:W-:Y:S02]  /*0e80*/  IADD3.X R7, PT, PT, R11, R31, RZ, P2, !PT ;  /* 0x0000001f0b077210 */ /* 0x000fe400017fe4ff */
[----:B------:R-:W-:Y:S02]  /*0e90*/  SEL R9, R2, RZ, !P1 ;  /* 0x000000ff02097207 */ /* 0x000fe40004800000 */
[----:B------:R-:W-:Y:S01]  /*0ea0*/  ISETP.GE.AND P0, PT, R15, UR22, PT ;  /* 0x000000160f007c0c */ /* 0x000fe2000bf06270 */
[----:B------:R0:W5:Y:S01]  /*0eb0*/  LDG.E.U8 R22, desc[UR20][R6.64] ;  /* 0x0000001406167981 */ /* 0x000162000c1e1100 */
[----:B------:R-:W-:Y:S02]  /*0ec0*/  IADD3 R32, P1, PT, R33, R6, RZ ;  /* 0x0000000621207210 */ /* 0x000fe40007f3e0ff */
[----:B------:R-:W-:Y:S02]  /*0ed0*/  IADD3 R13, PT, PT, R41, 0xa, RZ ;  /* 0x0000000a290d7810 */ /* 0x000fe40007ffe0ff */
[----:B------:R-:W-:-:S02]  /*0ee0*/  SEL R59, R0, RZ, !P0 ;  /* 0x000000ff003b7207 */ /* 0x000fc40004000000 */
        /* <DEDUP_REMOVED lines=9> */
[----:B------:R-:W-:Y:S01]  /*0f80*/  IADD3 R30, P1, PT, R9, R58, RZ ;  /* 0x0000003a091e7210 */ /* 0x000fe20007f3e0ff */
[----:B------:R-:W5:Y:S01]  /*0f90*/  LDG.E.U8 R26, desc[UR20][R58.64] ;  /* 0x000000143a1a7981 */ /* 0x000f62000c1e1100 */
[----:B------:R-:W-:Y:S02]  /*0fa0*/  ISETP.GE.AND P0, PT, R11, UR22, PT ;  /* 0x000000160b007c0c */ /* 0x000fe4000bf06270 */
[----:B------:R-:W-:Y:S02]  /*0fb0*/  IADD3 R9, PT, PT, R41, 0xc, RZ ;  /* 0x0000000c29097810 */ /* 0x000fe40007ffe0ff */
[----:B------:R-:W-:-:S02]  /*0fc0*/  IADD3.X R31, PT, PT, R47, R59, RZ, P1, !PT ;  /* 0x0000003b2f1f7210 */ /* 0x000fc40000ffe4ff */
[----:B------:R-:W-:Y:S02]  /*0fd0*/  SEL R65, R0, RZ, !P0 ;  /* 0x000000ff00417207 */ /* 0x000fe40004000000 */
[----:B------:R-:W-:Y:S01]  /*0fe0*/  ISETP.GE.AND P1, PT, R9, UR22, PT ;  /* 0x0000001609007c0c */ /* 0x000fe2000bf26270 */
[----:B------:R1:W5:Y:S01]  /*0ff0*/  LDG.E.U8 R28, desc[UR20][R30.64] ;  /* 0x000000141e1c7981 */ /* 0x000362000c1e1100 */
[----:B------:R-:W-:Y:S02]  /*1000*/  SEL R49, R2, RZ, !P0 ;  /* 0x000000ff02317207 */ /* 0x000fe40004000000 */
[----:B------:R-:W-:Y:S02]  /*1010*/  IADD3 R64, P2, PT, R65, R30, RZ ;  /* 0x0000001e41407210 */ /* 0x000fe40007f5e0ff */
[----:B------:R-:W-:Y:S02]  /*1020*/  SEL R47, R0, RZ, !P1 ;  /* 0x000000ff002f7207 */ /* 0x000fe40004800000 */
[----:B0-----:R-:W-:-:S02]  /*1030*/  IADD3 R7, PT, PT, R41, 0xd, RZ ;  /* 0x0000000d29077810 */ /* 0x001fc40007ffe0ff */
[----:B------:R-:W-:Y:S02]  /*1040*/  IADD3.X R65, PT, PT, R49, R31, RZ, P2, !PT ;  /* 0x0000001f31417210 */ /* 0x000fe400017fe4ff */
[----:B-1----:R-:W-:Y:S01]  /*1050*/  SEL R33, R2, RZ, !P1 ;  /* 0x000000ff02217207 */ /* 0x002fe20004800000 */
[----:B------:R-:W5:Y:S01]  /*1060*/  LDG.E.U8 R49, desc[UR20][R42.64] ;  /* 0x000000142a317981 */ /* 0x000f62000c1e1100 */
[----:B------:R-:W-:Y:S02]  /*1070*/  IADD3 R32, P1, PT, R47, R64, RZ ;  /* 0x000000402f207210 */ /* 0x000fe40007f3e0ff */
[----:B------:R-:W-:Y:S01]  /*1080*/  IADD3 R30, PT, PT, R41, 0xe, RZ ;  /* 0x0000000e291e7810 */ /* 0x000fe20007ffe0ff */
[----:B------:R0:W5:Y:S01]  /*1090*/  LDG.E.U8 R34, desc[UR20][R64.64] ;  /* 0x0000001440227981 */ /* 0x000162000c1e1100 */
[----:B------:R-:W-:Y:S02]  /*10a0*/  ISETP.GE.AND P0, PT, R7, UR22, PT ;  /* 0x0000001607007c0c */ /* 0x000fe4000bf06270 */
[----:B------:R-:W-:-:S02]  /*10b0*/  IADD3.X R33, PT, PT, R33, R65, RZ, P1, !PT ;  /* 0x0000004121217210 */ /* 0x000fc40000ffe4ff */
[----:B------:R-:W-:Y:S02]  /*10c0*/  ISETP.GE.AND P1, PT, R30, UR22, PT ;  /* 0x000000161e007c0c */ /* 0x000fe4000bf26270 */
[----:B------:R-:W-:Y:S02]  /*10d0*/  SEL R59, R0, RZ, !P0 ;  /* 0x000000ff003b7207 */ /* 0x000fe40004000000 */
[----:B------:R-:W-:Y:S02]  /*10e0*/  SEL R55, R2, RZ, !P0 ;  /* 0x000000ff02377207 */ /* 0x000fe40004000000 */
[----:B------:R-:W-:Y:S02]  /*10f0*/  SEL R47, R0, RZ, !P1 ;  /* 0x000000ff002f7207 */ /* 0x000fe40004800000 */
[----:B------:R-:W-:Y:S02]  /*1100*/  IADD3 R58, P0, PT, R59, R32, RZ ;  /* 0x000000203b3a7210 */ /* 0x000fe40007f1e0ff */
[----:B------:R1:W5:Y:S01]  /*1110*/  LDG.E.U8 R32, desc[UR20][R32.64] ;  /* 0x0000001420207981 */ /* 0x000362000c1e1100 */
[----:B------:R-:W-:-:S02]  /*1120*/  IADD3 R4, PT, PT, R41, 0xf, RZ ;  /* 0x0000000f29047810 */ /* 0x000fc40007ffe0ff */
[----:B------:R-:W-:Y:S02]  /*1130*/  SEL R31, R2, RZ, !P1 ;  /* 0x000000ff021f7207 */ /* 0x000fe40004800000 */
[----:B------:R-:W-:Y:S02]  /*1140*/  IADD3.X R59, PT, PT, R55, R33, RZ, P0, !PT ;  /* 0x00000021373b7210 */ /* 0x000fe400007fe4ff */
[----:B0-----:R-:W-:Y:S02]  /*1150*/  IADD3 R64, P1, PT, R47, R58, RZ ;  /* 0x0000003a2f407210 */ /* 0x001fe40007f3e0ff */
[----:B------:R0:W5:Y:S01]  /*1160*/  LDG.E.U8 R47, desc[UR20][R52.64] ;  /* 0x00000014342f7981 */ /* 0x000162000c1e1100 */
[----:B------:R-:W-:Y:S02]  /*1170*/  ISETP.GE.AND P0, PT, R4, UR22, PT ;  /* 0x0000001604007c0c */ /* 0x000fe4000bf06270 */
[----:B------:R-:W-:Y:S02]  /*1180*/  IADD3.X R65, PT, PT, R31, R59, RZ, P1, !PT ;  /* 0x0000003b1f417210 */ /* 0x000fe40000ffe4ff */
[----:B------:R0:W5:Y:S01]  /*1190*/  LDG.E.U8 R31, desc[UR20][R58.64] ;  /* 0x000000143a1f7981 */ /* 0x000162000c1e1100 */
[----:B------:R-:W-:-:S02]  /*11a0*/  SEL R43, R0, RZ, !P0 ;  /* 0x000000ff002b7207 */ /* 0x000fc40004000000 */
[----:B------:R-:W-:Y:S01]  /*11b0*/  IADD3 R36, PT, PT, R41, 0x10, RZ ;  /* 0x0000001029247810 */ /* 0x000fe20007ffe0ff */
[----:B------:R-:W5:Y:S01]  /*11c0*/  LDG.E.U8 R38, desc[UR20][R64.64] ;  /* 0x0000001440267981 */ /* 0x000f62000c1e1100 */
[----:B-1----:R-:W-:Y:S02]  /*11d0*/  SEL R33, R2, RZ, !P0 ;  /* 0x000000ff02217207 */ /* 0x002fe40004000000 */
[----:B------:R-:W-:Y:S01]  /*11e0*/  IADD3 R42, P1, PT, R43, R64, RZ ;  /* 0x000000402b2a7210 */ /* 0x000fe20007f3e0ff */
[----:B------:R-:W5:Y:S01]  /*11f0*/  LDG.E.U8 R52, desc[UR20][R66.64] ;  /* 0x0000001442347981 */ /* 0x000f62000c1e1100 */
[----:B------:R-:W-:Y:S02]  /*1200*/  ISETP.GE.AND P0, PT, R36, UR22, PT ;  /* 0x0000001624007c0c */ /* 0x000fe4000bf06270 */
[----:B------:R-:W-:Y:S02]  /*1210*/  IADD3.X R43, PT, PT, R33, R65, RZ, P1, !PT ;  /* 0x00000041212b7210 */ /* 0x000fe40000ffe4ff */
[----:B------:R-:W-:-:S02]  /*1220*/  SEL R33, R0, RZ, !P0 ;  /* 0x000000ff00217207 */ /* 0x000fc40004000000 */
[----:B0-----:R-:W-:Y:S01]  /*1230*/  SEL R53, R2, RZ, !P0 ;  /* 0x000000ff02357207 */ /* 0x001fe20004000000 */
[----:B------:R0:W5:Y:S01]  /*1240*/  LDG.E.U8 R6, desc[UR20][R42.64] ;  /* 0x000000142a067981 */ /* 0x000162000c1e1100 */
[----:B------:R-:W-:-:S04]  /*1250*/  IADD3 R58, P0, PT, R33, R42, RZ ;  /* 0x0000002a213a7210 */ /* 0x000fc80007f1e0ff */
[----:B------:R-:W-:Y:S02]  /*1260*/  IADD3.X R59, PT, PT, R53, R43, RZ, P0, !PT ;  /* 0x0000002b353b7210 */ /* 0x000fe400007fe4ff */
[----:B------:R-:W5:Y:S04]  /*1270*/  LDG.E.U8 R53, desc[UR20][R62.64] ;  /* 0x000000143e357981 */ /* 0x000f68000c1e1100 */
[----:B------:R-:W5:Y:S01]  /*1280*/  LDG.E.U8 R33, desc[UR20][R58.64] ;  /* 0x000000143a217981 */ /* 0x000f62000c1e1100 */
[----:B----4-:R-:W-:Y:S02]  /*1290*/  I2FP.F32.U32 R46, R46 ;  /* 0x0000002e002e7245 */ /* 0x010fe40000201000 */
[----:B--2---:R-:W-:Y:S02]  /*12a0*/  I2FP.F32.U32 R45, R56 ;  /* 0x00000038002d7245 */ /* 0x004fe40000201000 */
[----:B---3--:R-:W-:-:S02]  /*12b0*/  I2FP.F32.U32 R40, R40 ;  /* 0x0000002800287245 */ /* 0x008fc40000201000 */
[----:B------:R-:W-:Y:S02]  /*12c0*/  I2FP.F32.U32 R37, R37 ;  /* 0x0000002500257245 */ /* 0x000fe40000201000 */
[----:B------:R-:W-:Y:S02]  /*12d0*/  I2FP.F32.U32 R39, R39 ;  /* 0x0000002700277245 */ /* 0x000fe40000201000 */
[----:B-----5:R-:W-:Y:S02]  /*12e0*/  I2FP.F32.U32 R3, R3 ;  /* 0x0000000300037245 */ /* 0x020fe40000201000 */
[----:B------:R-:W-:Y:S02]  /*12f0*/  I2FP.F32.U32 R5, R5 ;  /* 0x0000000500057245 */ /* 0x000fe40000201000 */
[----:B------:R-:W-:Y:S02]  /*1300*/  I2FP.F32.U32 R8, R8 ;  /* 0x0000000800087245 */ /* 0x000fe40000201000 */
[----:B------:R-:W-:-:S05]  /*1310*/  I2FP.F32.U32 R10, R10 ;  /* 0x0000000a000a7245 */ /* 0x000fca0000201000 */
[----:B------:R-:W-:-:S04]  /*1320*/  FMUL R55, R10, UR5 ;  /* 0x000000050a377c20 */ /* 0x000fc80008400000 */
[----:B------:R-:W-:-:S04]  /*1330*/  FFMA R60, R8, UR4, R55 ;  /* 0x00000004083c7c23 */ /* 0x000fc80008000037 */
[----:B0-----:R-:W-:Y:S01]  /*1340*/  FFMA R43, R5, UR5, R60 ;  /* 0x00000005052b7c23 */ /* 0x001fe2000800003c */
[----:B------:R-:W-:-:S05]  /*1350*/  I2FP.F32.U32 R12, R12 ;  /* 0x0000000c000c7245 */ /* 0x000fca0000201000 */
[----:B------:R-:W-:-:S04]  /*1360*/  FFMA R42, R12, UR6, R43 ;  /* 0x000000060c2a7c23 */ /* 0x000fc8000800002b */
[----:B------:R-:W-:Y:S01]  /*1370*/  FFMA R43, R3, UR6, R42 ;  /* 0x00000006032b7c23 */ /* 0x000fe2000800002a */
[----:B------:R-:W-:-:S05]  /*1380*/  I2FP.F32.U32 R14, R14 ;  /* 0x0000000e000e7245 */ /* 0x000fca0000201000 */
[----:B------:R-:W-:-:S04]  /*1390*/  FFMA R42, R14, UR7, R43 ;  /* 0x000000070e2a7c23 */ /* 0x000fc8000800002b */
[----:B------:R-:W-:Y:S01]  /*13a0*/  FFMA R43, R39, UR7, R42 ;  /* 0x00000007272b7c23 */ /* 0x000fe2000800002a */
[----:B------:R-:W-:-:S05]  /*13b0*/  I2FP.F32.U32 R16, R16 ;  /* 0x0000001000107245 */ /* 0x000fca0000201000 */
[----:B------:R-:W-:-:S04]  /*13c0*/  FFMA R42, R16, UR8, R43 ;  /* 0x00000008102a7c23 */ /* 0x000fc8000800002b */
[----:B------:R-:W-:Y:S01]  /*13d0*/  FFMA R43, R37, UR8, R42 ;  /* 0x00000008252b7c23 */ /* 0x000fe2000800002a */
[----:B------:R-:W-:-:S05]  /*13e0*/  I2FP.F32.U32 R18, R18 ;  /* 0x0000001200127245 */ /* 0x000fca0000201000 */
[----:B------:R-:W-:Y:S01]  /*13f0*/  FFMA R43, R18, UR9, R43 ;  /* 0x00000009122b7c23 */ /* 0x000fe2000800002b */
[----:B------:R-:W-:-:S03]  /*1400*/  I2FP.F32.U32 R20, R20 ;  /* 0x0000001400147245 */ /* 0x000fc60000201000 */
[----:B------:R-:W-:Y:S01]  /*1410*/  FFMA R43, R40, UR9, R43 ;  /* 0x00000009282b7c23 */ /* 0x000fe2000800002b */
[----:B------:R-:W-:-:S03]  /*1420*/  I2FP.F32.U32 R42, R57 ;  /* 0x00000039002a7245 */ /* 0x000fc60000201000 */
        /* <DEDUP_REMOVED lines=8> */
[----:B------:R-:W-:Y:S02]  /*14b0*/  I2FP.F32.U32 R26, R26 ;  /* 0x0000001a001a7245 */ /* 0x000fe40000201000 */
[----:B------:R-:W-:-:S03]  /*14c0*/  I2FP.F32.U32 R43, R54 ;  /* 0x00000036002b7245 */ /* 0x000fc60000201000 */
[----:B------:R-:W-:Y:S01]  /*14d0*/  FFMA R54, R26, UR17, R57 ;  /* 0x000000111a367c23 */ /* 0x000fe20008000039 */
[----:B------:R-:W-:-:S03]  /*14e0*/  I2FP.F32.U32 R48, R48 ;  /* 0x0000003000307245 */ /* 0x000fc60000201000 */
[----:B------:R-:W-:Y:S01]  /*14f0*/  FFMA R57, R43, UR17, R54 ;  /* 0x000000112b397c23 */ /* 0x000fe20008000036 */
[----:B------:R-:W-:-:S05]  /*1500*/  I2FP.F32.U32 R28, R28 ;  /* 0x0000001c001c7245 */ /* 0x000fca0000201000 */
[----:B------:R-:W-:-:S04]  /*1510*/  FFMA R57, R28, UR18, R57 ;  /* 0x000000121c397c23 */ /* 0x000fc80008000039 */
[----:B------:R-:W-:Y:S01]  /*1520*/  FFMA R57, R48, UR18, R57 ;  /* 0x0000001230397c23 */ /* 0x000fe20008000039 */
[----:B------:R-:W-:Y:S02]  /*1530*/  I2FP.F32.U32 R49, R49 ;  /* 0x0000003100317245 */ /* 0x000fe40000201000 */
[----:B------:R-:W-:-:S05]  /*1540*/  I2FP.F32.U32 R34, R34 ;  /* 0x0000002200227245 */ /* 0x000fca0000201000 */
[----:B------:R-:W-:-:S04]  /*1550*/  FFMA R54, R34, UR19, R57 ;  /* 0x0000001322367c23 */ /* 0x000fc80008000039 */
[----:B------:R-:W-:Y:S01]  /*1560*/  FFMA R57, R49, UR19, R54 ;  /* 0x0000001331397c23 */ /* 0x000fe20008000036 */
[----:B------:R-:W-:-:S05]  /*1570*/  I2FP.F32.U32 R32, R32 ;  /* 0x0000002000207245 */ /* 0x000fca0000201000 */
[----:B------:R-:W-:Y:S01]  /*1580*/  FFMA R54, R32, UR12, R57 ;  /* 0x0000000c20367c23 */ /* 0x000fe20008000039 */
[----:B------:R-:W-:Y:S02]  /*1590*/  I2FP.F32.U32 R47, R47 ;  /* 0x0000002f002f7245 */ /* 0x000fe40000201000 */
[----:B------:R-:W-:-:S03]  /*15a0*/  I2FP.F32.U32 R31, R31 ;  /* 0x0000001f001f7245 */ /* 0x000fc60000201000 */
[----:B------:R-:W-:Y:S01]  /*15b0*/  FFMA R54, R47, UR12, R54 ;  /* 0x0000000c2f367c23 */ /* 0x000fe20008000036 */
[----:B------:R-:W-:-:S03]  /*15c0*/  I2FP.F32.U32 R50, R50 ;  /* 0x0000003200327245 */ /* 0x000fc60000201000 */
[----:B------:R-:W-:Y:S01]  /*15d0*/  FFMA R57, R31, UR13, R54 ;  /* 0x0000000d1f397c23 */ /* 0x000fe20008000036 */
[----:B------:R-:W-:-:S03]  /*15e0*/  I2FP.F32.U32 R38, R38 ;  /* 0x0000002600267245 */ /* 0x000fc60000201000 */
[----:B------:R-:W-:Y:S01]  /*15f0*/  FFMA R57, R50, UR13, R57 ;  /* 0x0000000d32397c23 */ /* 0x000fe20008000039 */
[----:B------:R-:W0:Y:S01]  /*1600*/  LDCU UR13, c[0x0][0x3c0] ;  /* 0x00007800ff0d77ac */ /* 0x000e220008000800 */
[----:B------:R-:W-:Y:S02]  /*1610*/  I2FP.F32.U32 R52, R52 ;  /* 0x0000003400347245 */ /* 0x000fe40000201000 */
[----:B------:R-:W-:Y:S01]  /*1620*/  FFMA R57, R38, UR14, R57 ;  /* 0x0000000e26397c23 */ /* 0x000fe20008000039 */
[----:B------:R-:W-:-:S03]  /*1630*/  I2FP.F32.U32 R6, R6 ;  /* 0x0000000600067245 */ /* 0x000fc60000201000 */
[----:B------:R-:W-:-:S04]  /*1640*/  FFMA R57, R52, UR14, R57 ;  /* 0x0000000e34397c23 */ /* 0x000fc80008000039 */
[----:B------:R-:W-:Y:S01]  /*1650*/  FFMA R54, R6, UR15, R57 ;  /* 0x0000000f06367c23 */ /* 0x000fe20008000039 */
[----:B------:R-:W-:Y:S02]  /*1660*/  I2FP.F32.U32 R53, R53 ;  /* 0x0000003500357245 */ /* 0x000fe40000201000 */
[----:B------:R-:W-:Y:S02]  /*1670*/  ISETP.GE.AND P0, PT, R41, UR22, PT ;  /* 0x0000001629007c0c */ /* 0x000fe4000bf06270 */
[----:B------:R-:W-:Y:S01]  /*1680*/  I2FP.F32.U32 R33, R33 ;  /* 0x0000002100217245 */ /* 0x000fe20000201000 */
[----:B------:R-:W-:Y:S01]  /*1690*/  FFMA R54, R53, UR15, R54 ;  /* 0x0000000f35367c23 */ /* 0x000fe20008000036 */
[----:B------:R-:W-:Y:S01]  /*16a0*/  I2FP.F32.U32 R44, R44 ;  /* 0x0000002c002c7245 */ /* 0x000fe20000201000 */
[----:B------:R-:W-:Y:S01]  /*16b0*/  IMAD R56, R41, R0, RZ ;  /* 0x0000000029387224 */ /* 0x000fe200078e02ff */
[----:B------:R-:W1:Y:S01]  /*16c0*/  LDCU.64 UR14, c[0x0][0x3b8] ;  /* 0x00007700ff0e77ac */ /* 0x000e620008000a00 */
[----:B0-----:R-:W-:-:S04]  /*16d0*/  FFMA R57, R33, UR13, R54 ;  /* 0x0000000d21397c23 */ /* 0x001fc80008000036 */
[----:B------:R-:W-:Y:S01]  /*16e0*/  FFMA R54, R44, UR13, R57 ;  /* 0x0000000d2c367c23 */ /* 0x000fe20008000039 */
[----:B------:R-:W-:Y:S01]  /*16f0*/  IADD3 R44, PT, PT, R41, 0x11, RZ ;  /* 0x00000011292c7810 */ /* 0x000fe20007ffe0ff */
[----:B------:R-:W0:Y:S04]  /*1700*/  LDCU UR13, c[0x0][0x3b4] ;  /* 0x00007680ff0d77ac */ /* 0x000e280008000800 */
[----:B------:R-:W2:Y:S01]  /*1710*/  @!P0 F2I.TRUNC.NTZ R54, R54 ;  /* 0x0000003600368305 */ /* 0x000ea2000020f100 */
[----:B------:R-:W-:-:S04]  /*1720*/  ISETP.GE.AND P1, PT, R44, UR22, PT ;  /* 0x000000162c007c0c */ /* 0x000fc8000bf26270 */
[----:B------:R-:W-:Y:S02]  /*1730*/  SEL R57, R0, RZ, !P1 ;  /* 0x000000ff00397207 */ /* 0x000fe40004800000 */
[----:B------:R-:W-:Y:S02]  /*1740*/  IADD3 R60, P2, P3, R56, UR26, R61 ;  /* 0x0000001a383c7c10 */ /* 0x000fe4000fb5e03d */
[----:B------:R-:W-:Y:S02]  /*1750*/  SHF.R.S32.HI R56, RZ, 0x1f, R56 ;  /* 0x0000001fff387819 */ /* 0x000fe40000011438 */
[----:B------:R-:W-:Y:S02]  /*1760*/  IADD3 R58, P4, PT, R57, R58, RZ ;  /* 0x0000003a393a7210 */ /* 0x000fe40007f9e0ff */
[----:B------:R-:W-:Y:S02]  /*1770*/  SEL R57, R2, RZ, !P1 ;  /* 0x000000ff02397207 */ /* 0x000fe40004800000 */
[----:B------:R-:W-:-:S02]  /*1780*/  IADD3.X R61, PT, PT, R56, UR27, R51, P2, P3 ;  /* 0x0000001b383d7c10 */ /* 0x000fc400097e6433 */
[----:B--2---:R-:W-:Y:S02]  /*1790*/  @!P0 VIMNMX.RELU R63, PT, PT, R54, 0xff, PT ;  /* 0x000000ff363f8848 */ /* 0x004fe40003fe1100 */
[----:B------:R-:W-:-:S03]  /*17a0*/  IADD3.X R59, PT, PT, R57, R59, RZ, P4, !PT ;  /* 0x0000003b393b7210 */ /* 0x000fc600027fe4ff */
[----:B------:R2:W-:Y:S04]  /*17b0*/  @!P0 STG.E.U8 desc[UR20][R60.64], R63 ;  /* 0x0000003f3c008986 */ /* 0x0005e8000c101114 */
[----:B------:R-:W3:Y:S01]  /*17c0*/  LDG.E.U8 R54, desc[UR20][R58.64] ;  /* 0x000000143a367981 */ /* 0x000ee2000c1e1100 */
[----:B------:R-:W-:-:S04]  /*17d0*/  FMUL R51, R12, UR5 ;  /* 0x000000050c337c20 */ /* 0x000fc80008400000 */
[----:B------:R-:W-:-:S04]  /*17e0*/  FFMA R57, R10, UR4, R51 ;  /* 0x000000040a397c23 */ /* 0x000fc80008000033 */
        /* <DEDUP_REMOVED lines=23> */
[----:B0-----:R-:W-:-:S04]  /*1960*/  FFMA R56, R38, UR13, R57 ;  /* 0x0000000d26387c23 */ /* 0x001fc80008000039 */
[----:B------:R-:W-:Y:S01]  /*1970*/  FFMA R57, R47, UR13, R56 ;  /* 0x0000000d2f397c23 */ /* 0x000fe20008000038 */
[----:B------:R-:W0:Y:S03]  /*1980*/  LDCU UR13, c[0x0][0x3c0] ;  /* 0x00007800ff0d77ac */ /* 0x000e260008000800 */
[----:B-1----:R-:W-:-:S04]  /*1990*/  FFMA R57, R6, UR14, R57 ;  /* 0x0000000e06397c23 */ /* 0x002fc80008000039 */
[----:B------:R-:W-:Y:S01]  /*19a0*/  FFMA R56, R50, UR14, R57 ;  /* 0x0000000e32387c23 */ /* 0x000fe20008000039 */
[----:B------:R-:W-:-:S03]  /*19b0*/  ISETP.GE.AND P0, PT, R35, UR22, PT ;  /* 0x0000001623007c0c */ /* 0x000fc6000bf06270 */
[----:B------:R-:W-:Y:S01]  /*19c0*/  FFMA R57, R33, UR15, R56 ;  /* 0x0000000f21397c23 */ /* 0x000fe20008000038 */
[----:B------:R-:W-:-:S04]  /*19d0*/  IADD3 R62, P2, PT, R60, R0, RZ ;  /* 0x000000003c3e7210 */ /* 0x000fc80007f5e0ff */
[----:B--2---:R-:W-:Y:S02]  /*19e0*/  IADD3.X R63, PT, PT, R2, R61, RZ, P2, !PT ;  /* 0x0000003d023f7210 */ /* 0x004fe400017fe4ff */
[----:B---3--:R-:W-:Y:S01]  /*19f0*/  I2FP.F32.U32 R35, R54 ;  /* 0x0000003600237245 */ /* 0x008fe20000201000 */
[----:B------:R-:W-:Y:S01]  /*1a00*/  FFMA R54, R52, UR15, R57 ;  /* 0x0000000f34367c23 */ /* 0x000fe20008000039 */
[----:B------:R-:W-:Y:S01]  /*1a10*/  FMUL R61, R14, UR5 ;  /* 0x000000050e3d7c20 */ /* 0x000fe20008400000 */
[----:B------:R-:W1:Y:S02]  /*1a20*/  LDCU.64 UR14, c[0x0][0x3b8] ;  /* 0x00007700ff0e77ac */ /* 0x000e640008000a00 */
[----:B0-----:R-:W-:-:S04]  /*1a30*/  FFMA R54, R35, UR13, R54 ;  /* 0x0000000d23367c23 */ /* 0x001fc80008000036 */
[----:B------:R-:W-:Y:S01]  /*1a40*/  FFMA R64, R53, UR13, R54 ;  /* 0x0000000d35407c23 */ /* 0x000fe20008000036 */
[----:B------:R-:W-:Y:S01]  /*1a50*/  IADD3 R53, PT, PT, R41, 0x12, RZ ;  /* 0x0000001229357810 */ /* 0x000fe20007ffe0ff */
[----:B------:R-:W0:Y:S02]  /*1a60*/  LDCU UR13, c[0x0][0x3b4] ;  /* 0x00007680ff0d77ac */ /* 0x000e240008000800 */
[----:B------:R-:W2:Y:S01]  /*1a70*/  @!P0 F2I.TRUNC.NTZ R54, R64 ;  /* 0x0000004000368305 */ /* 0x000ea2000020f100 */
[----:B------:R-:W-:-:S04]  /*1a80*/  ISETP.GE.AND P1, PT, R53, UR22, PT ;  /* 0x0000001635007c0c */ /* 0x000fc8000bf26270 */
[----:B------:R-:W-:Y:S02]  /*1a90*/  SEL R57, R0, RZ, !P1 ;  /* 0x000000ff00397207 */ /* 0x000fe40004800000 */
[----:B------:R-:W-:Y:S02]  /*1aa0*/  SEL R56, R2, RZ, !P1 ;  /* 0x000000ff02387207 */ /* 0x000fe40004800000 */
[----:B------:R-:W-:-:S04]  /*1ab0*/  IADD3 R58, P3, PT, R57, R58, RZ ;  /* 0x0000003a393a7210 */ /* 0x000fc80007f7e0ff */
[----:B------:R-:W-:Y:S02]  /*1ac0*/  IADD3.X R59, PT, PT, R56, R59, RZ, P3, !PT ;  /* 0x0000003b383b7210 */ /* 0x000fe40001ffe4ff */
[----:B--2---:R-:W-:-:S05]  /*1ad0*/  @!P0 VIMNMX.RELU R57, PT, PT, R54, 0xff, PT ;  /* 0x000000ff36398848 */ /* 0x004fca0003fe1100 */
[----:B------:R2:W-:Y:S04]  /*1ae0*/  @!P0 STG.E.U8 desc[UR20][R62.64], R57 ;  /* 0x000000393e008986 */ /* 0x0005e8000c101114 */
[----:B------:R-:W3:Y:S01]  /*1af0*/  LDG.E.U8 R54, desc[UR20][R58.64] ;  /* 0x000000143a367981 */ /* 0x000ee2000c1e1100 */
[----:B------:R-:W-:-:S04]  /*1b00*/  FFMA R56, R12, UR4, R61 ;  /* 0x000000040c387c23 */ /* 0x000fc8000800003d */
[----:B------:R-:W-:-:S04]  /*1b10*/  FADD R55, R55, R56 ;  /* 0x0000003837377221 */ /* 0x000fc80000000000 */
        /* <DEDUP_REMOVED lines=29> */
[----:B--2---:R-:W-:-:S04]  /*1cf0*/  IADD3 R62, P2, PT, R62, R0, RZ ;  /* 0x000000003e3e7210 */ /* 0x004fc80007f5e0ff */
[----:B------:R-:W-:Y:S02]  /*1d00*/  IADD3.X R63, PT, PT, R2, R63, RZ, P2, !PT ;  /* 0x0000003f023f7210 */ /* 0x000fe400017fe4ff */
[----:B---3--:R-:W-:Y:S01]  /*1d10*/  I2FP.F32.U32 R29, R54 ;  /* 0x00000036001d7245 */ /* 0x008fe20000201000 */
[----:B------:R-:W-:Y:S01]  /*1d20*/  FFMA R54, R50, UR15, R55 ;  /* 0x0000000f32367c23 */ /* 0x000fe20008000037 */
[----:B------:R-:W1:Y:S03]  /*1d30*/  LDCU.64 UR14, c[0x0][0x3b8] ;  /* 0x00007700ff0e77ac */ /* 0x000e660008000a00 */
        /* <DEDUP_REMOVED lines=8> */
[----:B------:R-:W-:Y:S02]  /*1dc0*/  IADD3 R54, P3, PT, R57, R58, RZ ;  /* 0x0000003a39367210 */ /* 0x000fe40007f7e0ff */
[----:B--2---:R-:W-:Y:S02]  /*1dd0*/  @!P0 VIMNMX.RELU R57, PT, PT, R55, 0xff, PT ;  /* 0x000000ff37398848 */ /* 0x004fe40003fe1100 */
[----:B------:R-:W-:-:S03]  /*1de0*/  IADD3.X R55, PT, PT, R56, R59, RZ, P3, !PT ;  /* 0x0000003b38377210 */ /* 0x000fc60001ffe4ff */
[----:B------:R2:W-:Y:S04]  /*1df0*/  @!P0 STG.E.U8 desc[UR20][R62.64], R57 ;  /* 0x000000393e008986 */ /* 0x0005e8000c101114 */
[----:B------:R-:W3:Y:S01]  /*1e00*/  LDG.E.U8 R56, desc[UR20][R54.64] ;  /* 0x0000001436387981 */ /* 0x000ee2000c1e1100 */
[----:B------:R-:W-:-:S04]  /*1e10*/  FMUL R59, R16, UR5 ;  /* 0x00000005103b7c20 */ /* 0x000fc80008400000 */
        /* <DEDUP_REMOVED lines=30> */
[----:B------:R-:W-:-:S04]  /*2000*/  FFMA R58, R29, UR15, R58 ;  /* 0x0000000f1d3a7c23 */ /* 0x000fc8000800003a */
[----:B------:R-:W-:Y:S01]  /*2010*/  FFMA R58, R47, UR15, R58 ;  /* 0x0000000f2f3a7c23 */ /* 0x000fe2000800003a */
[----:B--2---:R-:W-:Y:S01]  /*2020*/  IADD3 R62, P2, PT, R62, R0, RZ ;  /* 0x000000003e3e7210 */ /* 0x004fe20007f5e0ff */
[----:B------:R-:W1:Y:S03]  /*2030*/  LDCU.64 UR14, c[0x0][0x3b8] ;  /* 0x00007700ff0e77ac */ /* 0x000e660008000a00 */
[----:B------:R-:W-:Y:S02]  /*2040*/  IADD3.X R63, PT, PT, R2, R63, RZ, P2, !PT ;  /* 0x0000003f023f7210 */ /* 0x000fe400017fe4ff */
[----:B---3--:R-:W-:-:S05]  /*2050*/  I2FP.F32.U32 R27, R56 ;  /* 0x00000038001b7245 */ /* 0x008fca0000201000 */
[----:B0-----:R-:W-:-:S04]  /*2060*/  FFMA R51, R27, UR13, R58 ;  /* 0x0000000d1b337c23 */ /* 0x001fc8000800003a */
[----:B------:R-:W-:Y:S01]  /*2070*/  FFMA R58, R50, UR13, R51 ;  /* 0x0000000d323a7c23 */ /* 0x000fe20008000033 */
[----:B------:R-:W-:Y:S01]  /*2080*/  IADD3 R51, PT, PT, R41, 0x14, RZ ;  /* 0x0000001429337810 */ /* 0x000fe20007ffe0ff */
[----:B------:R-:W0:Y:S02]  /*2090*/  LDCU UR13, c[0x0][0x3b4] ;  /* 0x00007680ff0d77ac */ /* 0x000e240008000800 */
[----:B------:R-:W2:Y:S01]  /*20a0*/  @!P0 F2I.TRUNC.NTZ R50, R58 ;  /* 0x0000003a00328305 */ /* 0x000ea2000020f100 */
[----:B------:R-:W-:-:S04]  /*20b0*/  ISETP.GE.AND P1, PT, R51, UR22, PT ;  /* 0x0000001633007c0c */ /* 0x000fc8000bf26270 */
[----:B------:R-:W-:-:S04]  /*20c0*/  SEL R57, R0, RZ, !P1 ;  /* 0x000000ff00397207 */ /* 0x000fc80004800000 */
[----:B------:R-:W-:Y:S02]  /*20d0*/  IADD3 R56, P3, PT, R57, R54, RZ ;  /* 0x0000003639387210 */ /* 0x000fe40007f7e0ff */
[----:B------:R-:W-:Y:S02]  /*20e0*/  SEL R54, R2, RZ, !P1 ;  /* 0x000000ff02367207 */ /* 0x000fe40004800000 */
        /* <DEDUP_REMOVED lines=37> */
[----:B------:R-:W-:Y:S01]  /*2340*/  IADD3 R60, P2, PT, R62, R0, RZ ;  /* 0x000000003e3c7210 */ /* 0x000fe20007f5e0ff */
[----:B------:R-:W1:Y:S01]  /*2350*/  LDCU.64 UR14, c[0x0][0x3b8] ;  /* 0x00007700ff0e77ac */ /* 0x000e620008000a00 */
[----:B---3--:R-:W-:-:S05]  /*2360*/  I2FP.F32.U32 R25, R50 ;  /* 0x0000003200197245 */ /* 0x008fca0000201000 */
[----:B0-----:R-:W-:-:S04]  /*2370*/  FFMA R54, R25, UR13, R54 ;  /* 0x0000000d19367c23 */ /* 0x001fc80008000036 */
[----:B------:R-:W-:Y:S01]  /*2380*/  FFMA R47, R47, UR13, R54 ;  /* 0x0000000d2f2f7c23 */ /* 0x000fe20008000036 */
[----:B------:R-:W-:Y:S01]  /*2390*/  IADD3 R50, PT, PT, R41, 0x15, RZ ;  /* 0x0000001529327810 */ /* 0x000fe20007ffe0ff */
[----:B------:R-:W0:Y:S04]  /*23a0*/  LDCU UR13, c[0x0][0x3b4] ;  /* 0x00007680ff0d77ac */ /* 0x000e280008000800 */
[----:B------:R-:W2:Y:S01]  /*23b0*/  @!P0 F2I.TRUNC.NTZ R47, R47 ;  /* 0x0000002f002f8305 */ /* 0x000ea2000020f100 */
[----:B------:R-:W-:-:S04]  /*23c0*/  ISETP.GE.AND P1, PT, R50, UR22, PT ;  /* 0x0000001632007c0c */ /* 0x000fc8000bf26270 */
[----:B------:R-:W-:Y:S02]  /*23d0*/  SEL R61, R0, RZ, !P1 ;  /* 0x000000ff003d7207 */ /* 0x000fe40004800000 */
[C---:B------:R-:W-:Y:S02]  /*23e0*/  SEL R54, R2.reuse, RZ, !P1 ;  /* 0x000000ff02367207 */ /* 0x040fe40004800000 */
[----:B------:R-:W-:Y:S02]  /*23f0*/  IADD3 R56, P3, PT, R61, R56, RZ ;  /* 0x000000383d387210 */ /* 0x000fe40007f7e0ff */
[----:B------:R-:W-:Y:S02]  /*2400*/  IADD3.X R61, PT, PT, R2, R63, RZ, P2, !PT ;  /* 0x0000003f023d7210 */ /* 0x000fe400017fe4ff */
[----:B------:R-:W-:Y:S02]  /*2410*/  IADD3.X R57, PT, PT, R54, R57, RZ, P3, !PT ;  /* 0x0000003936397210 */ /* 0x000fe40001ffe4ff */
[----:B--2---:R-:W-:-:S05]  /*2420*/  @!P0 VIMNMX.RELU R63, PT, PT, R47, 0xff, PT ;  /* 0x000000ff2f3f8848 */ /* 0x004fca0003fe1100 */
        /* <DEDUP_REMOVED lines=86> */
[----:B------:R-:W1:Y:S03]  /*2990*/  LDCU.64 UR14, c[0x0][0x3b8] ;  /* 0x00007700ff0e77ac */ /* 0x000e660008000a00 */
[----:B--2---:R-:W-:Y:S02]  /*29a0*/  IADD3.X R63, PT, PT, R2, R61, RZ, P2, !PT ;  /* 0x0000003d023f7210 */ /* 0x004fe400017fe4ff */
        /* <DEDUP_REMOVED lines=46> */
[----:B------:R-:W-:Y:S02]  /*2c90*/  IADD3 R60, P2, PT, R62, R0, RZ ;  /* 0x000000003e3c7210 */ /* 0x000fe40007f5e0ff */
[----:B---3--:R-:W-:Y:S01]  /*2ca0*/  I2FP.F32.U32 R19, R54 ;  /* 0x0000003600137245 */ /* 0x008fe20000201000 */
[----:B------:R-:W-:Y:S01]  /*2cb0*/  FFMA R54, R46, UR15, R47 ;  /* 0x0000000f2e367c23 */ /* 0x000fe2000800002f */
[----:B------:R-:W1:Y:S03]  /*2cc0*/  LDCU.64 UR14, c[0x0][0x3b8] ;  /* 0x00007700ff0e77ac */ /* 0x000e660008000a00 */
[----:B0-----:R-:W-:-:S04]  /*2cd0*/  FFMA R54, R19, UR13, R54 ;  /* 0x0000000d13367c23 */ /* 0x001fc80008000036 */
[----:B------:R-:W-:Y:S01]  /*2ce0*/  FFMA R43, R43, UR13, R54 ;  /* 0x0000000d2b2b7c23 */ /* 0x000fe20008000036 */
[----:B------:R-:W-:Y:S01]  /*2cf0*/  IADD3 R47, PT, PT, R41, 0x18, RZ ;  /* 0x00000018292f7810 */ /* 0x000fe20007ffe0ff */
[----:B------:R-:W0:Y:S04]  /*2d00*/  LDCU UR13, c[0x0][0x3b4] ;  /* 0x00007680ff0d77ac */ /* 0x000e280008000800 */
[----:B------:R-:W3:Y:S01]  /*2d10*/  @!P0 F2I.TRUNC.NTZ R43, R43 ;  /* 0x0000002b002b8305 */ /* 0x000ee2000020f100 */
[----:B------:R-:W-:-:S04]  /*2d20*/  ISETP.GE.AND P1, PT, R47, UR22, PT ;  /* 0x000000162f007c0c */ /* 0x000fc8000bf26270 */
[----:B--2---:R-:W-:Y:S02]  /*2d30*/  SEL R61, R0, RZ, !P1 ;  /* 0x000000ff003d7207 */ /* 0x004fe40004800000 */
[C---:B------:R-:W-:Y:S02]  /*2d40*/  SEL R54, R2.reuse, RZ, !P1 ;  /* 0x000000ff02367207 */ /* 0x040fe40004800000 */
[----:B------:R-:W-:Y:S02]  /*2d50*/  IADD3 R58, P3, PT, R61, R58, RZ ;  /* 0x0000003a3d3a7210 */ /* 0x000fe40007f7e0ff */
[----:B------:R-:W-:Y:S02]  /*2d60*/  IADD3.X R61, PT, PT, R2, R63, RZ, P2, !PT ;  /* 0x0000003f023d7210 */ /* 0x000fe400017fe4ff */
[----:B------:R-:W-:Y:S02]  /*2d70*/  IADD3.X R59, PT, PT, R54, R59, RZ, P3, !PT ;  /* 0x0000003b363b7210 */ /* 0x000fe40001ffe4ff */
[----:B---3--:R-:W-:-:S05]  /*2d80*/  @!P0 VIMNMX.RELU R63, PT, PT, R43, 0xff, PT ;  /* 0x000000ff2b3f8848 */ /* 0x008fca0003fe1100 */
        /* <DEDUP_REMOVED lines=42> */
[----:B------:R-:W-:Y:S01]  /*3030*/  FMUL R61, R28, UR5 ;  /* 0x000000051c3d7c20 */ /* 0x000fe20008400000 */
[----:B------:R-:W0:Y:S01]  /*3040*/  LDCU UR13, c[0x0][0x3b4] ;  /* 0x00007680ff0d77ac */ /* 0x000e220008000800 */
        /* <DEDUP_REMOVED lines=317> */
[----:B--2---:R-:W-:-:S04]  /*4420*/  FFMA R59, R25, UR9, R40 ;  /* 0x00000009193b7c23 */ /* 0x004fc80008000028 */
        /* <DEDUP_REMOVED lines=25> */
[----:B------:R-:W-:Y:S02]  /*45c0*/  IADD3.X R63, PT, PT, R2, R63, RZ, P2, !PT ;  /* 0x0000003f023f7210 */ /* 0x000fe400017fe4ff */
        /* <DEDUP_REMOVED lines=45> */
[----:B--2---:R-:W-:-:S04]  /*48a0*/  FFMA R59, R4, UR15, R55 ;  /* 0x0000000f043b7c23 */ /* 0x004fc80008000037 */
        /* <DEDUP_REMOVED lines=47> */
[----:B------:R-:W-:-:S04]  /*4ba0*/  FFMA R56, R14, UR14, R57 ;  /* 0x0000000e0e387c23 */ /* 0x000fc80008000039 */
[----:B------:R-:W-:Y:S01]  /*4bb0*/  FFMA R57, R55, UR15, R56 ;  /* 0x0000000f37397c23 */ /* 0x000fe20008000038 */
[----:B------:R-:W-:-:S03]  /*4bc0*/  ISETP.GE.AND P0, PT, R44, UR22, PT ;  /* 0x000000162c007c0c */ /* 0x000fc6000bf06270 */
        /* <DEDUP_REMOVED lines=90> */
[----:B------:R-:W-:Y:S01]  /*5170*/  FFMA R57, R24, UR19, R57 ;  /* 0x0000001318397c23 */ /* 0x000fe20008000039 */
[----:B------:R-:W-:Y:S01]  /*5180*/  ISETP.GE.AND P0, PT, R52, UR22, PT ;  /* 0x0000001634007c0c */ /* 0x000fe2000bf06270 */
[----:B------:R-:W2:Y:S02]  /*5190*/  LDCU.128 UR16, c[0x0][0x3b0] ;  /* 0x00007600ff1077ac */ /* 0x000ea40008000c00 */
[----:B------:R-:W-:-:S04]  /*51a0*/  FFMA R57, R4, UR12, R57 ;  /* 0x0000000c04397c23 */ /* 0x000fc80008000039 */
[----:B------:R-:W-:Y:S01]  /*51b0*/  FFMA R36, R22, UR12, R57 ;  /* 0x0000000c16247c23 */ /* 0x000fe20008000039 */
[----:B------:R-:W4:Y:S03]  /*51c0*/  LDCU UR12, c[0x0][0x3c0] ;  /* 0x00007800ff0c77ac */ /* 0x000f260008000800 */
[----:B0-----:R-:W-:-:S04]  /*51d0*/  FFMA R57, R55, UR13, R36 ;  /* 0x0000000d37397c23 */ /* 0x001fc80008000024 */
[----:B------:R-:W-:-:S04]  /*51e0*/  FFMA R57, R20, UR13, R57 ;  /* 0x0000000d14397c23 */ /* 0x000fc80008000039 */
[----:B-1----:R-:W-:-:S04]  /*51f0*/  FFMA R57, R54, UR14, R57 ;  /* 0x0000000e36397c23 */ /* 0x002fc80008000039 */
[----:B------:R-:W-:-:S04]  /*5200*/  FFMA R36, R18, UR14, R57 ;  /* 0x0000000e12247c23 */ /* 0x000fc80008000039 */
[----:B------:R-:W-:-:S04]  /*5210*/  FFMA R57, R53, UR15, R36 ;  /* 0x0000000f35397c23 */ /* 0x000fc80008000024 */
[----:B------:R-:W-:Y:S01]  /*5220*/  FFMA R57, R16, UR15, R57 ;  /* 0x0000000f10397c23 */ /* 0x000fe20008000039 */
[----:B------:R-:W-:-:S04]  /*5230*/  IADD3 R58, P2, PT, R58, R0, RZ ;  /* 0x000000003a3a7210 */ /* 0x000fc80007f5e0ff */
[----:B------:R-:W-:Y:S02]  /*5240*/  IADD3.X R59, PT, PT, R2, R59, RZ, P2, !PT ;  /* 0x0000003b023b7210 */ /* 0x000fe400017fe4ff */
[----:B---3--:R-:W-:-:S05]  /*5250*/  I2FP.F32.U32 R52, R56 ;  /* 0x0000003800347245 */ /* 0x008fca0000201000 */
[----:B----4-:R-:W-:-:S04]  /*5260*/  FFMA R57, R52, UR12, R57 ;  /* 0x0000000c34397c23 */ /* 0x010fc80008000039 */
[----:B------:R-:W-:Y:S01]  /*5270*/  FFMA R36, R14, UR12, R57 ;  /* 0x0000000c0e247c23 */ /* 0x000fe20008000039 */
[----:B------:R-:W-:Y:S01]  /*5280*/  IADD3 R14, PT, PT, R41, 0x24, RZ ;  /* 0x00000024290e7810 */ /* 0x000fe20007ffe0ff */
[----:B------:R-:W0:Y:S04]  /*5290*/  LDCU.128 UR12, c[0x0][0x3a0] ;  /* 0x00007400ff0c77ac */ /* 0x000e280008000c00 */
[----:B------:R-:W1:Y:S01]  /*52a0*/  @!P0 F2I.TRUNC.NTZ R36, R36 ;  /* 0x0000002400248305 */ /* 0x000e62000020f100 */
[----:B------:R-:W-:-:S04]  /*52b0*/  ISETP.GE.AND P1, PT, R14, UR22, PT ;  /* 0x000000160e007c0c */ /* 0x000fc8000bf26270 */
[----:B------:R-:W-:Y:S02]  /*52c0*/  SEL R57, R0, RZ, !P1 ;  /* 0x000000ff00397207 */ /* 0x000fe40004800000 */
[----:B------:R-:W-:Y:S02]  /*52d0*/  SEL R56, R2, RZ, !P1 ;  /* 0x000000ff02387207 */ /* 0x000fe40004800000 */
[----:B------:R-:W-:-:S04]  /*52e0*/  IADD3 R60, P3, PT, R57, R60, RZ ;  /* 0x0000003c393c7210 */ /* 0x000fc80007f7e0ff */
[----:B------:R-:W-:Y:S02]  /*52f0*/  IADD3.X R61, PT, PT, R56, R61, RZ, P3, !PT ;  /* 0x0000003d383d7210 */ /* 0x000fe40001ffe4ff */
[----:B-1----:R-:W-:-:S05]  /*5300*/  @!P0 VIMNMX.RELU R57, PT, PT, R36, 0xff, PT ;  /* 0x000000ff24398848 */ /* 0x002fca0003fe1100 */
        /* <DEDUP_REMOVED lines=11> */
[----:B-1----:R-:W-:-:S04]  /*53c0*/  FFMA R57, R15, UR9, R44 ;  /* 0x000000090f397c23 */ /* 0x002fc8000800002c */
        /* <DEDUP_REMOVED lines=19> */
[----:B------:R-:W-:Y:S01]  /*5500*/  FFMA R57, R20, UR18, R57 ;  /* 0x0000001214397c23 */ /* 0x000fe20008000039 */
[----:B------:R-:W-:-:S03]  /*5510*/  ISETP.GE.AND P0, PT, R51, UR22, PT ;  /* 0x0000001633007c0c */ /* 0x000fc6000bf06270 */
[----:B------:R-:W-:-:S04]  /*5520*/  FFMA R57, R52, UR19, R57 ;  /* 0x0000001334397c23 */ /* 0x000fc80008000039 */
[----:B------:R-:W-:Y:S01]  /*5530*/  FFMA R44, R18, UR19, R57 ;  /* 0x00000013122c7c23 */ /* 0x000fe20008000039 */
[----:B------:R-:W-:Y:S01]  /*5540*/  IADD3 R58, P2, PT, R58, R0, RZ ;  /* 0x000000003a3a7210 */ /* 0x000fe20007f5e0ff */
[----:B------:R-:W1:Y:S03]  /*5550*/  LDCU.128 UR16, c[0x0][0x3b0] ;  /* 0x00007600ff1077ac */ /* 0x000e660008000c00 */
[----:B------:R-:W-:Y:S02]  /*5560*/  IADD3.X R59, PT, PT, R2, R59, RZ, P2, !PT ;  /* 0x0000003b023b7210 */ /* 0x000fe400017fe4ff */
[----:B---3--:R-:W-:-:S05]  /*5570*/  I2FP.F32.U32 R51, R56 ;  /* 0x0000003800337245 */ /* 0x008fca0000201000 */
[----:B0-----:R-:W-:-:S04]  /*5580*/  FFMA R57, R51, UR12, R44 ;  /* 0x0000000c33397c23 */ /* 0x001fc8000800002c */
[----:B------:R-:W-:Y:S01]  /*5590*/  FFMA R44, R16, UR12, R57 ;  /* 0x0000000c102c7c23 */ /* 0x000fe20008000039 */
[----:B------:R-:W-:Y:S01]  /*55a0*/  IADD3 R16, PT, PT, R41, 0x25, RZ ;  /* 0x0000002529107810 */ /* 0x000fe20007ffe0ff */
[----:B------:R-:W0:Y:S04]  /*55b0*/  LDCU.128 UR12, c[0x0][0x3a0] ;  /* 0x00007400ff0c77ac */ /* 0x000e280008000c00 */
        /* <DEDUP_REMOVED lines=299> */
[----:B------:R-:W0:Y:S02]  /*6870*/  LDCU.128 UR12, c[0x0][0x3a0] ;  /* 0x00007400ff0c77ac */ /* 0x000e240008000c00 */
        /* <DEDUP_REMOVED lines=39> */
[----:B------:R-:W-:Y:S01]  /*6af0*/  FFMA R57, R45, UR19, R40 ;  /* 0x000000132d397c23 */ /* 0x000fe20008000028 */
[----:B------:R-:W-:-:S03]  /*6b00*/  ISETP.GE.AND P0, PT, R43, UR22, PT ;  /* 0x000000162b007c0c */ /* 0x000fc6000bf06270 */
        /* <DEDUP_REMOVED lines=49> */
[----:B------:R-:W-:Y:S01]  /*6e20*/  FFMA R36, R44, UR19, R57 ;  /* 0x000000132c247c23 */ /* 0x000fe20008000039 */
[----:B------:R-:W-:-:S04]  /*6e30*/  IADD3 R58, P2, PT, R58, R0, RZ ;  /* 0x000000003a3a7210 */ /* 0x000fc80007f5e0ff */
[----:B------:R-:W-:Y:S02]  /*6e40*/  IADD3.X R59, PT, PT, R2, R59, RZ, P2, !PT ;  /* 0x0000003b023b7210 */ /* 0x000fe400017fe4ff */
[----:B---3--:R-:W-:Y:S01]  /*6e50*/  I2FP.F32.U32 R42, R43 ;  /* 0x0000002b002a7245 */ /* 0x008fe20000201000 */
[----:B------:R-:W-:Y:S01]  /*6e60*/  FFMA R43, R31, UR19, R36 ;  /* 0x000000131f2b7c23 */ /* 0x000fe20008000024 */
[----:B------:R-:W1:Y:S03]  /*6e70*/  LDCU.128 UR16, c[0x0][0x3b0] ;  /* 0x00007600ff1077ac */ /* 0x000e660008000c00 */
        /* <DEDUP_REMOVED lines=62> */
[----:B------:R3:W4:Y:S01]  /*7260*/  LDG.E.U8 R60, desc[UR20][R56.64] ;  /* 0x00000014383c7981 */ /* 0x000722000c1e1100 */
        /* <DEDUP_REMOVED lines=33> */
[----:B------:R-:W-:Y:S01]  /*7480*/  IADD3 R39, PT, PT, R41, 0x2f, RZ ;  /* 0x0000002f29277810 */ /* 0x000fe20007ffe0ff */
[----:B------:R-:W1:Y:S03]  /*7490*/  LDCU.128 UR16, c[0x0][0x3b0] ;  /* 0x00007600ff1077ac */ /* 0x000e660008000c00 */
[----:B------:R-:W-:-:S04]  /*74a0*/  ISETP.GE.AND P1, PT, R39, UR22, PT ;  /* 0x0000001627007c0c */ /* 0x000fc8000bf26270 */
[----:B------:R-:W-:-:S04]  /*74b0*/  SEL R63, R0, RZ, !P1 ;  /* 0x000000ff003f7207 */ /* 0x000fc80004800000 */
[----:B------:R-:W-:Y:S02]  /*74c0*/  IADD3 R62, P3, PT, R63, R56, RZ ;  /* 0x000000383f3e7210 */ /* 0x000fe40007f7e0ff */
[----:B---3--:R-:W-:-:S04]  /*74d0*/  SEL R56, R2, RZ, !P1 ;  /* 0x000000ff02387207 */ /* 0x008fc80004800000 */
[----:B------:R-:W-:Y:S02]  /*74e0*/  IADD3.X R63, PT, PT, R56, R57, RZ, P3, !PT ;  /* 0x00000039383f7210 */ /* 0x000fe40001ffe4ff */
[----:B----4-:R-:W-:-:S05]  /*74f0*/  I2FP.F32.U32 R40, R60 ;  /* 0x0000003c00287245 */ /* 0x010fca0000201000 */
[----:B0-----:R-:W-:-:S04]  /*7500*/  FFMA R61, R40, UR12, R61 ;  /* 0x0000000c283d7c23 */ /* 0x001fc8000800003d */
[----:B------:R-:W-:Y:S01]  /*7510*/  FFMA R64, R38, UR12, R61 ;  /* 0x0000000c26407c23 */ /* 0x000fe2000800003d */
[----:B------:R-:W-:Y:S01]  /*7520*/  IADD3 R60, P2, PT, R58, R0, RZ ;  /* 0x000000003a3c7210 */ /* 0x000fe20007f5e0ff */
[----:B------:R-:W-:Y:S01]  /*7530*/  FMUL R57, R55, UR5 ;  /* 0x0000000537397c20 */ /* 0x000fe20008400000 */
[----:B------:R-:W0:Y:S01]  /*7540*/  LDCU.128 UR12, c[0x0][0x3a0] ;  /* 0x00007400ff0c77ac */ /* 0x000e220008000c00 */
[----:B------:R-:W2:Y:S01]  /*7550*/  @!P0 F2I.TRUNC.NTZ R38, R64 ;  /* 0x0000004000268305 */ /* 0x000ea2000020f100 */
        /* <DEDUP_REMOVED lines=88> */
[----:B------:R-:W-:Y:S02]  /*7ae0*/  ISETP.GE.AND P1, PT, R37, UR22, PT ;  /* 0x0000001625007c0c */ /* 0x000fe4000bf26270 */
[----:B------:R-:W-:Y:S02]  /*7af0*/  IADD3 R58, P2, PT, R60, R0, RZ ;  /* 0x000000003c3a7210 */ /* 0x000fe40007f5e0ff */
[----:B--2---:R-:W-:-:S04]  /*7b00*/  SEL R59, R0, RZ, !P1 ;  /* 0x000000ff003b7207 */ /* 0x004fc80004800000 */
[----:B---3--:R-:W-:Y:S02]  /*7b10*/  IADD3 R62, P3, PT, R59, R62, RZ ;  /* 0x0000003e3b3e7210 */ /* 0x008fe40007f7e0ff */
[----:B------:R-:W-:Y:S02]  /*7b20*/  IADD3.X R59, PT, PT, R2, R61, RZ, P2, !PT ;  /* 0x0000003d023b7210 */ /* 0x000fe400017fe4ff */
[----:B----4-:R-:W-:-:S05]  /*7b30*/  I2FP.F32.U32 R5, R36 ;  /* 0x0000002400057245 */ /* 0x010fca0000201000 */
[----:B0-----:R-:W-:-:S04]  /*7b40*/  FFMA R56, R5, UR12, R56 ;  /* 0x0000000c05387c23 */ /* 0x001fc80008000038 */
[----:B------:R-:W-:Y:S01]  /*7b50*/  FFMA R33, R33, UR12, R56 ;  /* 0x0000000c21217c23 */ /* 0x000fe20008000038 */
[----:B------:R-:W-:Y:S01]  /*7b60*/  SEL R36, R2, RZ, !P1 ;  /* 0x000000ff02247207 */ /* 0x000fe20004800000 */
[----:B------:R-:W0:Y:S04]  /*7b70*/  LDCU.128 UR12, c[0x0][0x3a0] ;  /* 0x00007400ff0c77ac */ /* 0x000e280008000c00 */
[----:B------:R-:W2:Y:S01]  /*7b80*/  @!P0 F2I.TRUNC.NTZ R33, R33 ;  /* 0x0000002100218305 */ /* 0x000ea2000020f100 */
        /* <DEDUP_REMOVED lines=39> */
[----:B--2---:R-:W-:Y:S02]  /*7e00*/  IADD3.X R61, PT, PT, R2, R59, RZ, P2, !PT ;  /* 0x0000003b023d7210 */ /* 0x004fe400017fe4ff */
        /* <DEDUP_REMOVED lines=97> */
[----:B--2---:R-:W-:Y:S01]  /*8420*/  IADD3 R60, P2, PT, R60, R0, RZ ;  /* 0x000000003c3c7210 */ /* 0x004fe20007f5e0ff */
        /* <DEDUP_REMOVED lines=50> */
[----:B------:R-:W1:Y:S01]  /*8750*/  LDCU.128 UR16, c[0x0][0x3b0] ;  /* 0x00007600ff1077ac */ /* 0x000e620008000c00 */
        /* <DEDUP_REMOVED lines=455> */
[----:B------:R-:W3:Y:S01]  /*a3d0*/  @!P0 F2I.TRUNC.NTZ R32, R32 ;  /* 0x0000002000208305 */ /* 0x000ee2000020f100 */
[----:B------:R-:W-:-:S04]  /*a3e0*/  ISETP.GE.AND P1, PT, R7, UR22, PT ;  /* 0x0000001607007c0c */ /* 0x000fc8000bf26270 */
[----:B--2---:R-:W-:-:S04]  /*a3f0*/  SEL R63, R0, RZ, !P1 ;  /* 0x000000ff003f7207 */ /* 0x004fc80004800000 */
[----:B------:R-:W-:Y:S02]  /*a400*/  IADD3 R62, P3, PT, R63, R56, RZ ;  /* 0x000000383f3e7210 */ /* 0x000fe40007f7e0ff */
[C---:B------:R-:W-:Y:S02]  /*a410*/  SEL R56, R2.reuse, RZ, !P1 ;  /* 0x000000ff02387207 */ /* 0x040fe40004800000 */
[----:B------:R-:W-:Y:S02]  /*a420*/  IADD3.X R61, PT, PT, R2, R59, RZ, P2, !PT ;  /* 0x0000003b023d7210 */ /* 0x000fe400017fe4ff */
[----:B---3--:R-:W-:Y:S02]  /*a430*/  @!P0 VIMNMX.RELU R59, PT, PT, R32, 0xff, PT ;  /* 0x000000ff203b8848 */ /* 0x008fe40003fe1100 */
        /* <DEDUP_REMOVED lines=19> */
[----:B------:R-:W-:-:S04]  /*a570*/  FFMA R33, R49, UR12, R32 ;  /* 0x0000000c31217c23 */ /* 0x000fc80008000020 */
[----:B------:R-:W-:-:S04]  /*a580*/  FFMA R33, R20, UR13, R33 ;  /* 0x0000000d14217c23 */ /* 0x000fc80008000021 */
[----:B------:R-:W-:-:S04]  /*a590*/  FFMA R33, R50, UR13, R33 ;  /* 0x0000000d32217c23 */ /* 0x000fc80008000021 */
[----:B------:R-:W-:-:S04]  /*a5a0*/  FFMA R32, R22, UR14, R33 ;  /* 0x0000000e16207c23 */ /* 0x000fc80008000021 */
[----:B------:R-:W-:-:S04]  /*a5b0*/  FFMA R33, R51, UR14, R32 ;  /* 0x0000000e33217c23 */ /* 0x000fc80008000020 */
[----:B------:R-:W-:-:S04]  /*a5c0*/  FFMA R33, R24, UR15, R33 ;  /* 0x0000000f18217c23 */ /* 0x000fc80008000021 */
[----:B------:R-:W-:-:S04]  /*a5d0*/  FFMA R33, R52, UR15, R33 ;  /* 0x0000000f34217c23 */ /* 0x000fc80008000021 */
[----:B-1----:R-:W-:-:S04]  /*a5e0*/  FFMA R32, R26, UR16, R33 ;  /* 0x000000101a207c23 */ /* 0x002fc80008000021 */
[----:B------:R-:W-:Y:S01]  /*a5f0*/  FFMA R33, R53, UR16, R32 ;  /* 0x0000001035217c23 */ /* 0x000fe20008000020 */
[----:B------:R-:W0:Y:S03]  /*a600*/  LDCU UR16, c[0x0][0x3c0] ;  /* 0x00007800ff1077ac */ /* 0x000e260008000800 */
[----:B------:R-:W-:-:S04]  /*a610*/  FFMA R33, R28, UR17, R33 ;  /* 0x000000111c217c23 */ /* 0x000fc80008000021 */
[----:B------:R-:W-:-:S04]  /*a620*/  FFMA R33, R54, UR17, R33 ;  /* 0x0000001136217c23 */ /* 0x000fc80008000021 */
[----:B------:R-:W-:-:S04]  /*a630*/  FFMA R32, R34, UR18, R33 ;  /* 0x0000001222207c23 */ /* 0x000fc80008000021 */
[----:B------:R-:W-:Y:S01]  /*a640*/  FFMA R33, R55, UR18, R32 ;  /* 0x0000001237217c23 */ /* 0x000fe20008000020 */
[----:B------:R-:W-:-:S03]  /*a650*/  ISETP.GE.AND P0, PT, R31, UR22, PT ;  /* 0x000000161f007c0c */ /* 0x000fc6000bf06270 */
[----:B------:R-:W-:-:S04]  /*a660*/  FFMA R33, R36, UR19, R33 ;  /* 0x0000001324217c23 */ /* 0x000fc80008000021 */
[----:B------:R-:W-:Y:S01]  /*a670*/  FFMA R33, R4, UR19, R33 ;  /* 0x0000001304217c23 */ /* 0x000fe20008000021 */
[----:B------:R-:W-:-:S04]  /*a680*/  IADD3 R58, PT, PT, R41, 0x3f, RZ ;  /* 0x0000003f293a7810 */ /* 0x000fc80007ffe0ff */
[----:B------:R-:W-:-:S04]  /*a690*/  ISETP.GE.AND P1, PT, R58, UR22, PT ;  /* 0x000000163a007c0c */ /* 0x000fc8000bf26270 */
[----:B------:R-:W-:Y:S02]  /*a6a0*/  SEL R31, R0, RZ, !P1 ;  /* 0x000000ff001f7207 */ /* 0x000fe40004800000 */
[----:B--2---:R-:W-:Y:S02]  /*a6b0*/  SEL R59, R2, RZ, !P1 ;  /* 0x000000ff023b7207 */ /* 0x004fe40004800000 */
[----:B------:R-:W-:Y:S02]  /*a6c0*/  IADD3 R32, P3, PT, R31, R62, RZ ;  /* 0x0000003e1f207210 */ /* 0x000fe40007f7e0ff */
[----:B---3--:R-:W-:-:S05]  /*a6d0*/  I2FP.F32.U32 R56, R56 ;  /* 0x0000003800387245 */ /* 0x008fca0000201000 */
[----:B0-----:R-:W-:-:S04]  /*a6e0*/  FFMA R33, R56, UR16, R33 ;  /* 0x0000001038217c23 */ /* 0x001fc80008000021 */
[----:B------:R-:W-:Y:S01]  /*a6f0*/  FFMA R64, R30, UR16, R33 ;  /* 0x000000101e407c23 */ /* 0x000fe20008000021 */
[----:B------:R-:W-:Y:S01]  /*a700*/  IADD3 R30, P2, PT, R60, R0, RZ ;  /* 0x000000003c1e7210 */ /* 0x000fe20007f5e0ff */
[----:B------:R-:W0:Y:S02]  /*a710*/  LDCU.128 UR16, c[0x0][0x3b0] ;  /* 0x00007600ff1077ac */ /* 0x000e240008000c00 */
[----:B------:R-:W1:Y:S01]  /*a720*/  @!P0 F2I.TRUNC.NTZ R33, R64 ;  /* 0x0000004000218305 */ /* 0x000e62000020f100 */
[----:B------:R-:W-:Y:S02]  /*a730*/  IADD3.X R31, PT, PT, R2, R61, RZ, P2, !PT ;  /* 0x0000003d021f7210 */ /* 0x000fe400017fe4ff */
[----:B-1----:R-:W-:Y:S02]  /*a740*/  @!P0 VIMNMX.RELU R61, PT, PT, R33, 0xff, PT ;  /* 0x000000ff213d8848 */ /* 0x002fe40003fe1100 */
[----:B------:R-:W-:-:S03]  /*a750*/  IADD3.X R33, PT, PT, R59, R63, RZ, P3, !PT ;  /* 0x0000003f3b217210 */ /* 0x000fc60001ffe4ff */
[----:B------:R1:W-:Y:S04]  /*a760*/  @!P0 STG.E.U8 desc[UR20][R30.64], R61 ;  /* 0x0000003d1e008986 */ /* 0x0003e8000c101114 */
[----:B------:R-:W2:Y:S01]  /*a770*/  LDG.E.U8 R59, desc[UR20][R32.64] ;  /* 0x00000014203b7981 */ /* 0x000ea2000c1e1100 */
        /* <DEDUP_REMOVED lines=33> */
[----:B------:R-:W-:-:S04]  /*a990*/  IADD3 R30, P2, PT, R30, R0, RZ ;  /* 0x000000001e1e7210 */ /* 0x000fc80007f5e0ff */
[----:B------:R-:W-:Y:S02]  /*a9a0*/  IADD3.X R31, PT, PT, R2, R31, RZ, P2, !PT ;  /* 0x0000001f021f7210 */ /* 0x000fe400017fe4ff */
[----:B--2---:R-:W-:-:S05]  /*a9b0*/  I2FP.F32.U32 R38, R59 ;  /* 0x0000003b00267245 */ /* 0x004fca0000201000 */
[----:B0-----:R-:W-:-:S04]  /*a9c0*/  FFMA R39, R38, UR16, R39 ;  /* 0x0000001026277c23 */ /* 0x001fc80008000027 */
[----:B------:R-:W-:Y:S01]  /*a9d0*/  FFMA R4, R4, UR16, R39 ;  /* 0x0000001004047c23 */ /* 0x000fe20008000027 */
[----:B------:R-:W-:Y:S01]  /*a9e0*/  IADD3 R39, PT, PT, R41, 0x40, RZ ;  /* 0x0000004029277810 */ /* 0x000fe20007ffe0ff */
[----:B------:R-:W0:Y:S04]  /*a9f0*/  LDCU.128 UR16, c[0x0][0x3b0] ;  /* 0x00007600ff1077ac */ /* 0x000e280008000c00 */
[----:B------:R-:W1:Y:S01]  /*aa00*/  @!P0 F2I.TRUNC.NTZ R4, R4 ;  /* 0x0000000400048305 */ /* 0x000e62000020f100 */
[----:B------:R-:W-:-:S04]  /*aa10*/  ISETP.GE.AND P1, PT, R39, UR22, PT ;  /* 0x0000001627007c0c */ /* 0x000fc8000bf26270 */
[----:B------:R-:W-:-:S04]  /*aa20*/  SEL R63, R0, RZ, !P1 ;  /* 0x000000ff003f7207 */ /* 0x000fc80004800000 */
[----:B------:R-:W-:Y:S02]  /*aa30*/  IADD3 R62, P3, PT, R63, R32, RZ ;  /* 0x000000203f3e7210 */ /* 0x000fe40007f7e0ff */
[----:B------:R-:W-:Y:S02]  /*aa40*/  SEL R32, R2, RZ, !P1 ;  /* 0x000000ff02207207 */ /* 0x000fe40004800000 */
        /* <DEDUP_REMOVED lines=37> */
[----:B-1----:R-:W-:-:S04]  /*aca0*/  IADD3 R30, P2, PT, R30, R0, RZ ;  /* 0x000000001e1e7210 */ /* 0x002fc80007f5e0ff */
[----:B------:R-:W-:Y:S02]  /*acb0*/  IADD3.X R31, PT, PT, R2, R31, RZ, P2, !PT ;  /* 0x0000001f021f7210 */ /* 0x000fe400017fe4ff */
[----:B--2---:R-:W-:-:S05]  /*acc0*/  I2FP.F32.U32 R6, R32 ;  /* 0x0000002000067245 */ /* 0x004fca0000201000 */
[----:B0-----:R-:W-:Y:S01]  /*acd0*/  FFMA R32, R6, UR16, R33 ;  /* 0x0000001006207c23 */ /* 0x001fe20008000021 */
[----:B------:R-:W-:-:S03]  /*ace0*/  IADD3 R33, PT, PT, R41, 0x41, RZ ;  /* 0x0000004129217810 */ /* 0x000fc60007ffe0ff */
[----:B------:R-:W-:Y:S01]  /*acf0*/  FFMA R55, R55, UR16, R32 ;  /* 0x0000001037377c23 */ /* 0x000fe20008000020 */
[----:B------:R-:W-:Y:S01]  /*ad00*/  ISETP.GE.AND P1, PT, R33, UR22, PT ;  /* 0x0000001621007c0c */ /* 0x000fe2000bf26270 */
[----:B------:R-:W-:Y:S01]  /*ad10*/  FMUL R39, R10, UR5 ;  /* 0x000000050a277c20 */ /* 0x000fe20008400000 */
[----:B------:R-:W0:Y:S01]  /*ad20*/  LDCU.128 UR16, c[0x0][0x3b0] ;  /* 0x00007600ff1077ac */ /* 0x000e220008000c00 */
[----:B------:R-:W1:Y:S01]  /*ad30*/  @!P0 F2I.TRUNC.NTZ R32, R55 ;  /* 0x0000003700208305 */ /* 0x000e62000020f100 */
[----:B------:R-:W-:-:S04]  /*ad40*/  SEL R33, R0, RZ, !P1 ;  /* 0x000000ff00217207 */ /* 0x000fc80004800000 */
[----:B------:R-:W-:Y:S02]  /*ad50*/  IADD3 R62, P3, PT, R33, R62, RZ ;  /* 0x0000003e213e7210 */ /* 0x000fe40007f7e0ff */
[----:B------:R-:W-:-:S04]  /*ad60*/  SEL R33, R2, RZ, !P1 ;  /* 0x000000ff02217207 */ /* 0x000fc80004800000 */
[----:B------:R-:W-:Y:S02]  /*ad70*/  IADD3.X R63, PT, PT, R33, R63, RZ, P3, !PT ;  /* 0x0000003f213f7210 */ /* 0x000fe40001ffe4ff */
[----:B-1----:R-:W-:-:S05]  /*ad80*/  @!P0 VIMNMX.RELU R57, PT, PT, R32, 0xff, PT ;  /* 0x000000ff20398848 */ /* 0x002fca0003fe1100 */
[----:B------:R1:W-:Y:S04]  /*ad90*/  @!P0 STG.E.U8 desc[UR20][R30.64], R57 ;  /* 0x000000391e008986 */ /* 0x0003e8000c101114 */
[----:B------:R-:W2:Y:S01]  /*ada0*/  LDG.E.U8 R32, desc[UR20][R62.64] ;  /* 0x000000143e207981 */ /* 0x000ea2000c1e1100 */
        /* <DEDUP_REMOVED lines=39> */
[----:B------:R-:W0:Y:S02]  /*b020*/  LDCU.128 UR16, c[0x0][0x3b0] ;  /* 0x00007600ff1077ac */ /* 0x000e240008000c00 */
        /* <DEDUP_REMOVED lines=93> */
[----:B0-----:R-:W-:-:S04]  /*b600*/  FFMA R39, R29, UR16, R54 ;  /* 0x000000101d277c23 */ /* 0x001fc80008000036 */
[----:B------:R-:W-:Y:S01]  /*b610*/  FFMA R39, R52, UR16, R39 ;  /* 0x0000001034277c23 */ /* 0x000fe20008000027 */
[----:B------:R-:W-:Y:S01]  /*b620*/  IADD3 R52, PT, PT, R41, 0x44, RZ ;  /* 0x0000004429347810 */ /* 0x000fe20007ffe0ff */
[----:B------:R-:W0:Y:S03]  /*b630*/  LDCU.128 UR16, c[0x0][0x3b0] ;  /* 0x00007600ff1077ac */ /* 0x000e260008000c00 */
[----:B------:R-:W-:Y:S01]  /*b640*/  ISETP.GE.AND P1, PT, R52, UR22, PT ;  /* 0x0000001634007c0c */ /* 0x000fe2000bf26270 */
[----:B------:R-:W1:Y:S03]  /*b650*/  @!P0 F2I.TRUNC.NTZ R39, R39 ;  /* 0x0000002700278305 */ /* 0x000e66000020f100 */
        /* <DEDUP_REMOVED lines=41> */
[----:B--2---:R-:W-:Y:S01]  /*b8f0*/  I2FP.F32.U32 R27, R52 ;  /* 0x00000034001b7245 */ /* 0x004fe20000201000 */
[----:B------:R-:W-:-:S04]  /*b900*/  FFMA R52, R50, UR19, R53 ;  /* 0x0000001332347c23 */ /* 0x000fc80008000035 */
        /* <DEDUP_REMOVED lines=94> */
[----:B-1----:R-:W-:-:S04]  /*bef0*/  IADD3 R30, P2, PT, R30, R0, RZ ;  /* 0x000000001e1e7210 */ /* 0x002fc80007f5e0ff */
[----:B------:R-:W-:Y:S02]  /*bf00*/  IADD3.X R31, PT, PT, R2, R31, RZ, P2, !PT ;  /* 0x0000001f021f7210 */ /* 0x000fe400017fe4ff */
[----:B--2---:R-:W-:Y:S01]  /*bf10*/  I2FP.F32.U32 R23, R50 ;  /* 0x0000003200177245 */ /* 0x004fe20000201000 */
[----:B------:R-:W-:-:S04]  /*bf20*/  FFMA R50, R48, UR19, R39 ;  /* 0x0000001330327c23 */ /* 0x000fc80008000027 */
        /* <DEDUP_REMOVED lines=306> */
[----:B------:R2:W3:Y:S01]  /*d250*/  LDG.E.U8 R42, desc[UR20][R32.64] ;  /* 0x00000014202a7981 */ /* 0x0004e2000c1e1100 */
        /* <DEDUP_REMOVED lines=26> */
[----:B------:R-:W-:Y:S01]  /*d400*/  FFMA R44, R5, UR17, R44 ;  /* 0x00000011052c7c23 */ /* 0x000fe2000800002c */
[----:B------:R-:W0:Y:S03]  /*d410*/  LDCU UR17, c[0x0][0x3c0] ;  /* 0x00007800ff1177ac */ /* 0x000e260008000800 */
[----:B------:R-:W-:-:S04]  /*d420*/  FFMA R44, R13, UR18, R44 ;  /* 0x000000120d2c7c23 */ /* 0x000fc8000800002c */
[----:B------:R-:W-:-:S04]  /*d430*/  FFMA R44, R3, UR18, R44 ;  /* 0x00000012032c7c23 */ /* 0x000fc8000800002c */
[----:B------:R-:W-:Y:S01]  /*d440*/  FFMA R45, R11, UR19, R44 ;  /* 0x000000130b2d7c23 */ /* 0x000fe2000800002c */
[----:B------:R-:W-:-:S03]  /*d450*/  ISETP.GE.AND P0, PT, R9, UR22, PT ;  /* 0x0000001609007c0c */ /* 0x000fc6000bf06270 */
[----:B------:R-:W-:Y:S01]  /*d460*/  FFMA R45, R40, UR19, R45 ;  /* 0x00000013282d7c23 */ /* 0x000fe2000800002d */
[----:B------:R-:W-:Y:S01]  /*d470*/  IADD3 R9, PT, PT, R41, 0x4e, RZ ;  /* 0x0000004e29097810 */ /* 0x000fe20007ffe0ff */
[----:B------:R-:W4:Y:S03]  /*d480*/  LDCU.64 UR18, c[0x0][0x3b8] ;  /* 0x00007700ff1277ac */ /* 0x000f260008000a00 */
[----:B------:R-:W-:-:S04]  /*d490*/  ISETP.GE.AND P1, PT, R9, UR22, PT ;  /* 0x0000001609007c0c */ /* 0x000fc8000bf26270 */
[----:B------:R-:W-:Y:S02]  /*d4a0*/  SEL R9, R0, RZ, !P1 ;  /* 0x000000ff00097207 */ /* 0x000fe40004800000 */
[----:B-1----:R-:W-:Y:S02]  /*d4b0*/  IADD3 R30, P2, PT, R30, R0, RZ ;  /* 0x000000001e1e7210 */ /* 0x002fe40007f5e0ff */
[----:B--2---:R-:W-:Y:S02]  /*d4c0*/  IADD3 R32, P3, PT, R9, R32, RZ ;  /* 0x0000002009207210 */ /* 0x004fe40007f7e0ff */
[C---:B------:R-:W-:Y:S02]  /*d4d0*/  SEL R9, R2.reuse, RZ, !P1 ;  /* 0x000000ff02097207 */ /* 0x040fe40004800000 */
[----:B------:R-:W-:Y:S02]  /*d4e0*/  IADD3.X R31, PT, PT, R2, R31, RZ, P2, !PT ;  /* 0x0000001f021f7210 */ /* 0x000fe400017fe4ff */
[----:B------:R-:W-:-:S02]  /*d4f0*/  IADD3.X R33, PT, PT, R9, R33, RZ, P3, !PT ;  /* 0x0000002109217210 */ /* 0x000fc40001ffe4ff */
[----:B---3--:R-:W-:-:S05]  /*d500*/  I2FP.F32.U32 R42, R42 ;  /* 0x0000002a002a7245 */ /* 0x008fca0000201000 */
[----:B0-----:R-:W-:-:S04]  /*d510*/  FFMA R44, R42, UR17, R45 ;  /* 0x000000112a2c7c23 */ /* 0x001fc8000800002d */
[----:B------:R-:W-:Y:S01]  /*d520*/  FFMA R44, R43, UR17, R44 ;  /* 0x000000112b2c7c23 */ /* 0x000fe2000800002c */
[----:B------:R-:W-:Y:S01]  /*d530*/  FMUL R45, R38, UR5 ;  /* 0x00000005262d7c20 */ /* 0x000fe20008400000 */
[----:B------:R-:W0:Y:S04]  /*d540*/  LDCU UR17, c[0x0][0x3b4] ;  /* 0x00007680ff1177ac */ /* 0x000e280008000800 */
[----:B------:R-:W1:Y:S02]  /*d550*/  @!P0 F2I.TRUNC.NTZ R44, R44 ;  /* 0x0000002c002c8305 */ /* 0x000e64000020f100 */
[----:B-1----:R-:W-:-:S05]  /*d560*/  @!P0 VIMNMX.RELU R43, PT, PT, R44, 0xff, PT ;  /* 0x000000ff2c2b8848 */ /* 0x002fca0003fe1100 */
[----:B------:R1:W-:Y:S04]  /*d570*/  @!P0 STG.E.U8 desc[UR20][R30.64], R43 ;  /* 0x0000002b1e008986 */ /* 0x0003e8000c101114 */
[----:B------:R2:W3:Y:S01]  /*d580*/  LDG.E.U8 R9, desc[UR20][R32.64] ;  /* 0x0000001420097981 */ /* 0x0004e2000c1e1100 */
        /* <DEDUP_REMOVED lines=24> */
[----:B------:R-:W5:Y:S03]  /*d710*/  LDCU UR16, c[0x0][0x3c0] ;  /* 0x00007800ff1077ac */ /* 0x000f660008000800 */
[----:B0-----:R-:W-:-:S04]  /*d720*/  FFMA R35, R13, UR17, R44 ;  /* 0x000000110d237c23 */ /* 0x001fc8000800002c */
[----:B------:R-:W-:-:S04]  /*d730*/  FFMA R44, R8, UR17, R35 ;  /* 0x00000011082c7c23 */ /* 0x000fc80008000023 */
[----:B----4-:R-:W-:-:S04]  /*d740*/  FFMA R44, R11, UR18, R44 ;  /* 0x000000120b2c7c23 */ /* 0x010fc8000800002c */
[----:B------:R-:W-:-:S04]  /*d750*/  FFMA R35, R5, UR18, R44 ;  /* 0x0000001205237c23 */ /* 0x000fc8000800002c */
[----:B------:R-:W-:Y:S01]  /*d760*/  FFMA R44, R42, UR19, R35 ;  /* 0x000000132a2c7c23 */ /* 0x000fe20008000023 */
[----:B------:R-:W-:-:S03]  /*d770*/  ISETP.GE.AND P1, PT, R7, UR22, PT ;  /* 0x0000001607007c0c */ /* 0x000fc6000bf26270 */
[----:B------:R-:W-:Y:S01]  /*d780*/  FFMA R44, R3, UR19, R44 ;  /* 0x00000013032c7c23 */ /* 0x000fe2000800002c */
[----:B------:R-:W-:-:S04]  /*d790*/  IADD3 R41, PT, PT, R41, 0x4f, RZ ;  /* 0x0000004f29297810 */ /* 0x000fc80007ffe0ff */
        /* <DEDUP_REMOVED lines=8> */
[----:B-----5:R-:W-:-:S04]  /*d820*/  FFMA R7, R9, UR16, R44 ;  /* 0x0000001009077c23 */ /* 0x020fc8000800002c */
[----:B------:R-:W-:-:S06]  /*d830*/  FFMA R7, R40, UR16, R7 ;  /* 0x0000001028077c23 */ /* 0x000fcc0008000007 */
[----:B------:R-:W0:Y:S02]  /*d840*/  @!P1 F2I.TRUNC.NTZ R7, R7 ;  /* 0x0000000700079305 */ /* 0x000e24000020f100 */
[----:B0-----:R-:W-:-:S05]  /*d850*/  @!P1 VIMNMX.RELU R35, PT, PT, R7, 0xff, PT ;  /* 0x000000ff07239848 */ /* 0x001fca0003fe1100 */
        /* <DEDUP_REMOVED lines=8> */
[----:B------:R-:W-:Y:S01]  /*d8e0*/  FFMA R34, R34, UR7, R37 ;  /* 0x0000000722227c23 */ /* 0x000fe20008000025 */
[----:B------:R-:W1:Y:S03]  /*d8f0*/  LDCU.128 UR4, c[0x0][0x3b0] ;  /* 0x00007600ff0477ac */ /* 0x000e660008000c00 */
        /* <DEDUP_REMOVED lines=18> */
[----:B------:R-:W1:Y:S03]  /*da20*/  LDCU UR4, c[0x0][0x3c0] ;  /* 0x00007800ff0477ac */ /* 0x000e660008000800 */
[----:B------:R-:W-:-:S04]  /*da30*/  FFMA R11, R11, UR5, R12 ;  /* 0x000000050b0b7c23 */ /* 0x000fc8000800000c */
[----:B------:R-:W-:-:S04]  /*da40*/  FFMA R11, R10, UR5, R11 ;  /* 0x000000050a0b7c23 */ /* 0x000fc8000800000b */
[----:B------:R-:W-:-:S04]  /*da50*/  FFMA R11, R42, UR6, R11 ;  /* 0x000000062a0b7c23 */ /* 0x000fc8000800000b */
[----:B------:R-:W-:Y:S01]  /*da60*/  FFMA R8, R8, UR6, R11 ;  /* 0x0000000608087c23 */ /* 0x000fe2000800000b */
[----:B------:R-:W-:-:S03]  /*da70*/  ISETP.GE.AND P0, PT, R58, UR22, PT ;  /* 0x000000163a007c0c */ /* 0x000fc6000bf06270 */
[----:B------:R-:W-:-:S04]  /*da80*/  FFMA R8, R9, UR7, R8 ;  /* 0x0000000709087c23 */ /* 0x000fc80008000008 */
[----:B------:R-:W-:Y:S01]  /*da90*/  FFMA R5, R5, UR7, R8 ;  /* 0x0000000705057c23 */ /* 0x000fe20008000008 */
[----:B--2---:R-:W-:-:S05]  /*daa0*/  I2FP.F32.U32 R32, R32 ;  /* 0x0000002000207245 */ /* 0x004fca0000201000 */
[----:B-1----:R-:W-:-:S04]  /*dab0*/  FFMA R32, R32, UR4, R5 ;  /* 0x0000000420207c23 */ /* 0x002fc80008000005 */
[----:B------:R-:W-:Y:S01]  /*dac0*/  FFMA R32, R3, UR4, R32 ;  /* 0x0000000403207c23 */ /* 0x000fe20008000020 */
[----:B0-----:R-:W-:Y:S06]  /*dad0*/  @P0 EXIT ;  /* 0x000000000000094d */ /* 0x001fec0003800000 */
[----:B------:R-:W0:Y:S01]  /*dae0*/  F2I.TRUNC.NTZ R32, R32 ;  /* 0x0000002000207305 */ /* 0x000e22000020f100 */
[----:B------:R-:W-:-:S04]  /*daf0*/  IADD3 R4, P0, PT, R30, R0, RZ ;  /* 0x000000001e047210 */ /* 0x000fc80007f1e0ff */
[----:B------:R-:W-:Y:S02]  /*db00*/  IADD3.X R5, PT, PT, R2, R31, RZ, P0, !PT ;  /* 0x0000001f02057210 */ /* 0x000fe400007fe4ff */
[----:B0-----:R-:W-:-:S05]  /*db10*/  VIMNMX.RELU R3, PT, PT, R32, 0xff, PT ;  /* 0x000000ff20037848 */ /* 0x001fca0003fe1100 */
[----:B------:R-:W-:Y:S01]  /*db20*/  STG.E.U8 desc[UR20][R4.64], R3 ;  /* 0x0000000304007986 */ /* 0x000fe2000c101114 */
[----:B------:R-:W-:Y:S05]  /*db30*/  EXIT ;  /* 0x000000000000794d */ /* 0x000fea0003800000 */
.L_x_1:
        /* <DEDUP_REMOVED lines=12> */
.L_x_3:


//--------------------- .nv.shared._Z22convolution_horizontal13kernel_paramsPhS0_ --------------------------
	.section	.nv.shared._Z22convolution_horizontal13kernel_paramsPhS0_,"aw",@nobits
	.sectionflags	@""
	.align	4
.nv.shared._Z22convolution_horizontal13kernel_paramsPhS0_:
	.zero		9216


//--------------------- .nv.shared.reserved.0     --------------------------
	.section	.nv.shared.reserved.0,"aw",@nobits
	.weak		__nv_reservedSMEM_offset_0_alias
	.size		__nv_reservedSMEM_offset_0_alias, 0, 64
	.other		__nv_reservedSMEM_offset_0_alias,@"STO_CUDA_RESERVED_SHARED STV_DEFAULT"
__nv_reservedSMEM_offset_0_alias:
	.zero		0
	.zero		64


//--------------------- .nv.constant0._Z22convolution_horizontal13kernel_paramsPhS0_ --------------------------
	.section	.nv.constant0._Z22convolution_horizontal13kernel_paramsPhS0_,"a",@progbits
	.sectionflags	@""
	.align	4
.nv.constant0._Z22convolution_horizontal13kernel_paramsPhS0_:
	.zero		992


//--------------------- .nv.constant0._Z20convolution_vertical13kernel_paramsPhS0_ --------------------------
	.section	.nv.constant0._Z20convolution_vertical13kernel_paramsPhS0_,"a",@progbits
	.sectionflags	@""
	.align	4
.nv.constant0._Z20convolution_vertical13kernel_paramsPhS0_:
	.zero		992


//--------------------- SYMBOLS --------------------------

	.type		.nv.reservedSmem.offset0,@object
	.size		.nv.reservedSmem.offset0,0x4
	.type		.nv.reservedSmem.cap,@object
	.size		.nv.reservedSmem.cap,0x4
